// auto-generated by cutlass_sweep.gemm — config: {"arch": "sm_90", "cluster_m": 1, "cluster_n": 1, "dtype": "fp16", "dtype_b": "fp16", "layout": "nt", "stages": 7, "tile_k": 128, "tile_m": 128, "tile_n": 64}
#include "cutlass/cutlass.h"
#include "cutlass/gemm/collective/collective_builder.hpp"
#include "cutlass/gemm/device/gemm_universal_adapter.h"
#include "cutlass/gemm/kernel/gemm_universal.hpp"
#include "cutlass/epilogue/collective/collective_builder.hpp"

using ElemA = cutlass::half_t;
using ElemB = cutlass::half_t;
using ElemCD = cutlass::half_t;
using Acc  = float;
using TileShape    = cute::Shape<cute::_128, cute::_64, cute::_128>;
using ClusterShape = cute::Shape<cute::_1, cute::_1, cute::_1>;

using CollectiveEpilogue = typename cutlass::epilogue::collective::CollectiveBuilder<
    cutlass::arch::Sm90, cutlass::arch::OpClassTensorOp,
    TileShape, ClusterShape,
    cutlass::epilogue::collective::EpilogueTileAuto,
    Acc, Acc,
    ElemCD, cutlass::layout::RowMajor, 128 / cutlass::sizeof_bits<ElemCD>::value,
    ElemCD, cutlass::layout::RowMajor, 128 / cutlass::sizeof_bits<ElemCD>::value,
    cutlass::epilogue::collective::EpilogueScheduleAuto
  >::CollectiveOp;

using CollectiveMainloop = typename cutlass::gemm::collective::CollectiveBuilder<
    cutlass::arch::Sm90, cutlass::arch::OpClassTensorOp,
    ElemA, cutlass::layout::RowMajor, 128 / cutlass::sizeof_bits<ElemA>::value,
    ElemB, cutlass::layout::ColumnMajor, 128 / cutlass::sizeof_bits<ElemB>::value,
    Acc,
    TileShape, ClusterShape,
    cutlass::gemm::collective::StageCount<7>,
    cutlass::gemm::collective::KernelScheduleAuto
  >::CollectiveOp;

using GemmKernel = cutlass::gemm::kernel::GemmUniversal<
    cute::Shape<int,int,int,int>,
    CollectiveMainloop,
    CollectiveEpilogue
>;
using Gemm = cutlass::gemm::device::GemmUniversalAdapter<GemmKernel>;

// Force the device kernel symbol into the cubin without needing a host main.
auto* _anchor = &cutlass::device_kernel<GemmKernel>;


// ===== COMPILED SASS (sm_90a) =====

	.target	sm_90a

	.elftype	@"ET_EXEC"


//--------------------- .note.nv.tkinfo           --------------------------
	.section	.note.nv.tkinfo,"",@"SHT_NOTE"
	.sectionflags	@"SHF_NOTE_NV_TKINFO"
	.tkinfo
        /*0018*/ 	.word	0x00000002
        /*0030*/ 	.string	""
        /*0030*/ 	.string	"ptxas"
        /*0030*/ 	.string	"Cuda compilation tools, release 13.0, V13.0.88"
        /*0030*/ 	.string	"Build cuda_13.0.r13.0/compiler.36424714_0"
        /*0030*/ 	.string	"-arch sm_90a -m 64 "



//--------------------- .note.nv.cuinfo           --------------------------
	.section	.note.nv.cuinfo,"",@"SHT_NOTE"
	.sectionflags	@"SHF_NOTE_NV_CUINFO"
        /*0018*/ 	.short	0x0002
        /*001a*/ 	.short	0x005a
        /*001c*/ 	.short	0x0082
	.zero		2


//--------------------- .nv.info                  --------------------------
	.section	.nv.info,"",@"SHT_CUDA_INFO"
	.align	4


	//----- nvinfo : EIATTR_REGCOUNT
	.align		4
        /*0000*/ 	.byte	0x04, 0x2f
        /*0002*/ 	.short	(.L_15 - .L_14)
	.align		4
.L_14:
        /*0004*/ 	.word	index@(_ZN7cutlass13device_kernelINS_4gemm6kernel13GemmUniversalIN4cute5tupleIJiiiiEEENS1_10collective13CollectiveMmaINS1_34MainloopSm90TmaGmmaWarpSpecializedILi7ENS5_IJNS4_1CILi1EEESB_SB_EEENS1_35KernelTmaWarpSpecializedCooperativeEEENS5_IJNSA_ILi128EEENSA_ILi64EEESF_EEENS_6half_tENS5_IJlSB_lEEESI_SJ_NS4_8TiledMMAINS4_8MMA_AtomIJNS4_4SM904GMMA25MMA_64x64x16_F32F16F16_SSILNSN_5MajorE0ELSP_0ELNSN_7ScaleInE1ELSQ_1EEEEEENS4_6LayoutINS5_IJNSA_ILi2EEESB_SB_EEENS5_IJSB_NSA_ILi0EEESW_EEEEENS5_IJNS4_10UnderscoreESZ_SZ_EEEEENS4_13SM90_TMA_LOADENS4_14ComposedLayoutINS4_7SwizzleILi3ELi4ELi3EEENS4_18smem_ptr_flag_bitsILi16EEENST_INS5_IJNSA_ILi8EEESG_EEENS5_IJSG_SB_EEEEEEEvNS4_8identityES12_S1C_vS1D_EENS_8epilogue10collective6detail29Sm90TmaWarpSpecializedAdapterINS1G_15DefaultEpilogueISI_SJ_SJ_NS1F_6thread17LinearCombinationISI_Li1EffLNS1K_9ScaleType4KindE0ELNS_15FloatRoundStyleE2ESI_EENS1_15EpilogueDefaultEEEEEvvEEEEvNT_6ParamsE)
        /*0008*/ 	.word	0x000000a8


	//----- nvinfo : EIATTR_FRAME_SIZE
	.align		4
.L_15:
        /*000c*/ 	.byte	0x04, 0x11
        /*000e*/ 	.short	(.L_17 - .L_16)
	.align		4
.L_16:
        /*0010*/ 	.word	index@(_ZN7cutlass13device_kernelINS_4gemm6kernel13GemmUniversalIN4cute5tupleIJiiiiEEENS1_10collective13CollectiveMmaINS1_34MainloopSm90TmaGmmaWarpSpecializedILi7ENS5_IJNS4_1CILi1EEESB_SB_EEENS1_35KernelTmaWarpSpecializedCooperativeEEENS5_IJNSA_ILi128EEENSA_ILi64EEESF_EEENS_6half_tENS5_IJlSB_lEEESI_SJ_NS4_8TiledMMAINS4_8MMA_AtomIJNS4_4SM904GMMA25MMA_64x64x16_F32F16F16_SSILNSN_5MajorE0ELSP_0ELNSN_7ScaleInE1ELSQ_1EEEEEENS4_6LayoutINS5_IJNSA_ILi2EEESB_SB_EEENS5_IJSB_NSA_ILi0EEESW_EEEEENS5_IJNS4_10UnderscoreESZ_SZ_EEEEENS4_13SM90_TMA_LOADENS4_14ComposedLayoutINS4_7SwizzleILi3ELi4ELi3EEENS4_18smem_ptr_flag_bitsILi16EEENST_INS5_IJNSA_ILi8EEESG_EEENS5_IJSG_SB_EEEEEEEvNS4_8identityES12_S1C_vS1D_EENS_8epilogue10collective6detail29Sm90TmaWarpSpecializedAdapterINS1G_15DefaultEpilogueISI_SJ_SJ_NS1F_6thread17LinearCombinationISI_Li1EffLNS1K_9ScaleType4KindE0ELNS_15FloatRoundStyleE2ESI_EENS1_15EpilogueDefaultEEEEEvvEEEEvNT_6ParamsE)
        /*0014*/ 	.word	0x00000000


	//----- nvinfo : EIATTR_MIN_STACK_SIZE
	.align		4
.L_17:
        /*0018*/ 	.byte	0x04, 0x12
        /*001a*/ 	.short	(.L_19 - .L_18)
	.align		4
.L_18:
        /*001c*/ 	.word	index@(_ZN7cutlass13device_kernelINS_4gemm6kernel13GemmUniversalIN4cute5tupleIJiiiiEEENS1_10collective13CollectiveMmaINS1_34MainloopSm90TmaGmmaWarpSpecializedILi7ENS5_IJNS4_1CILi1EEESB_SB_EEENS1_35KernelTmaWarpSpecializedCooperativeEEENS5_IJNSA_ILi128EEENSA_ILi64EEESF_EEENS_6half_tENS5_IJlSB_lEEESI_SJ_NS4_8TiledMMAINS4_8MMA_AtomIJNS4_4SM904GMMA25MMA_64x64x16_F32F16F16_SSILNSN_5MajorE0ELSP_0ELNSN_7ScaleInE1ELSQ_1EEEEEENS4_6LayoutINS5_IJNSA_ILi2EEESB_SB_EEENS5_IJSB_NSA_ILi0EEESW_EEEEENS5_IJNS4_10UnderscoreESZ_SZ_EEEEENS4_13SM90_TMA_LOADENS4_14ComposedLayoutINS4_7SwizzleILi3ELi4ELi3EEENS4_18smem_ptr_flag_bitsILi16EEENST_INS5_IJNSA_ILi8EEESG_EEENS5_IJSG_SB_EEEEEEEvNS4_8identityES12_S1C_vS1D_EENS_8epilogue10collective6detail29Sm90TmaWarpSpecializedAdapterINS1G_15DefaultEpilogueISI_SJ_SJ_NS1F_6thread17LinearCombinationISI_Li1EffLNS1K_9ScaleType4KindE0ELNS_15FloatRoundStyleE2ESI_EENS1_15EpilogueDefaultEEEEEvvEEEEvNT_6ParamsE)
        /*0020*/ 	.word	0x00000000
.L_19:


//--------------------- .nv.compat                --------------------------
	.section	.nv.compat,"",@"SHT_CUDA_COMPAT_INFO"
	.align	4
        /*0000*/ 	.byte	0x02, 0x09, 0x01, 0x00, 0x02, 0x02, 0x04, 0x00, 0x02, 0x05, 0x05, 0x00, 0x03, 0x07, 0x01, 0x01
        /*0010*/ 	.byte	0x02, 0x03, 0x01, 0x00, 0x02, 0x06, 0x01, 0x00, 0x04, 0x0b, 0x08, 0x00, 0x00, 0x00, 0x00, 0x00
        /*0020*/ 	.byte	0x00, 0x00, 0x00, 0x00


//--------------------- .nv.info._ZN7cutlass13device_kernelINS_4gemm6kernel13GemmUniversalIN4cute5tupleIJiiiiEEENS1_10collective13CollectiveMmaINS1_34MainloopSm90TmaGmmaWarpSpecializedILi7ENS5_IJNS4_1CILi1EEESB_SB_EEENS1_35KernelTmaWarpSpecializedCooperativeEEENS5_IJNSA_ILi128EEENSA_ILi64EEESF_EEENS_6half_tENS5_IJlSB_lEEESI_SJ_NS4_8TiledMMAINS4_8MMA_AtomIJNS4_4SM904GMMA25MMA_64x64x16_F32F16F16_SSILNSN_5MajorE0ELSP_0ELNSN_7ScaleInE1ELSQ_1EEEEEENS4_6LayoutINS5_IJNSA_ILi2EEESB_SB_EEENS5_IJSB_NSA_ILi0EEESW_EEEEENS5_IJNS4_10UnderscoreESZ_SZ_EEEEENS4_13SM90_TMA_LOADENS4_14ComposedLayoutINS4_7SwizzleILi3ELi4ELi3EEENS4_18smem_ptr_flag_bitsILi16EEENST_INS5_IJNSA_ILi8EEESG_EEENS5_IJSG_SB_EEEEEEEvNS4_8identityES12_S1C_vS1D_EENS_8epilogue10collective6detail29Sm90TmaWarpSpecializedAdapterINS1G_15DefaultEpilogueISI_SJ_SJ_NS1F_6thread17LinearCombinationISI_Li1EffLNS1K_9ScaleType4KindE0ELNS_15FloatRoundStyleE2ESI_EENS1_15EpilogueDefaultEEEEEvvEEEEvNT_6ParamsE --------------------------
	.section	.nv.info._ZN7cutlass13device_kernelINS_4gemm6kernel13GemmUniversalIN4cute5tupleIJiiiiEEENS1_10collective13CollectiveMmaINS1_34MainloopSm90TmaGmmaWarpSpecializedILi7ENS5_IJNS4_1CILi1EEESB_SB_EEENS1_35KernelTmaWarpSpecializedCooperativeEEENS5_IJNSA_ILi128EEENSA_ILi64EEESF_EEENS_6half_tENS5_IJlSB_lEEESI_SJ_NS4_8TiledMMAINS4_8MMA_AtomIJNS4_4SM904GMMA25MMA_64x64x16_F32F16F16_SSILNSN_5MajorE0ELSP_0ELNSN_7ScaleInE1ELSQ_1EEEEEENS4_6LayoutINS5_IJNSA_ILi2EEESB_SB_EEENS5_IJSB_NSA_ILi0EEESW_EEEEENS5_IJNS4_10UnderscoreESZ_SZ_EEEEENS4_13SM90_TMA_LOADENS4_14ComposedLayoutINS4_7SwizzleILi3ELi4ELi3EEENS4_18smem_ptr_flag_bitsILi16EEENST_INS5_IJNSA_ILi8EEESG_EEENS5_IJSG_SB_EEEEEEEvNS4_8identityES12_S1C_vS1D_EENS_8epilogue10collective6detail29Sm90TmaWarpSpecializedAdapterINS1G_15DefaultEpilogueISI_SJ_SJ_NS1F_6thread17LinearCombinationISI_Li1EffLNS1K_9ScaleType4KindE0ELNS_15FloatRoundStyleE2ESI_EENS1_15EpilogueDefaultEEEEEvvEEEEvNT_6ParamsE,"",@"SHT_CUDA_INFO"
	.sectionflags	@""
	.align	4


	//----- nvinfo : EIATTR_CUDA_API_VERSION
	.align		4
        /*0000*/ 	.byte	0x04, 0x37
        /*0002*/ 	.short	(.L_21 - .L_20)
.L_20:
        /*0004*/ 	.word	0x00000082


	//----- nvinfo : EIATTR_KPARAM_INFO
	.align		4
.L_21:
        /*0008*/ 	.byte	0x04, 0x17
        /*000a*/ 	.short	(.L_23 - .L_22)
.L_22:
        /*000c*/ 	.word	0x00000000
        /*0010*/ 	.short	0x0000
        /*0012*/ 	.short	0x0070
        /*0014*/ 	.byte	0x00, 0xf0, 0x01, 0x10


	//----- nvinfo : EIATTR_SPARSE_MMA_MASK
	.align		4
.L_23:
        /*0018*/ 	.byte	0x03, 0x50
        /*001a*/ 	.short	0x0000


	//----- nvinfo : EIATTR_MAXREG_COUNT
	.align		4
        /*001c*/ 	.byte	0x03, 0x1b
        /*001e*/ 	.short	0x00a8


	//----- nvinfo : EIATTR_NUM_BARRIERS
	.align		4
        /*0020*/ 	.byte	0x02, 0x4c
        /*0022*/ 	.byte	0x01
	.zero		1


	//----- nvinfo : EIATTR_EXTERNS
	.align		4
        /*0024*/ 	.byte	0x04, 0x0f
        /*0026*/ 	.short	(.L_25 - .L_24)


	//   ....[0]....
	.align		4
.L_24:
        /*0028*/ 	.word	index@(__assertfail)


	//----- nvinfo : EIATTR_MERCURY_ISA_VERSION
	.align		4
.L_25:
        /*002c*/ 	.byte	0x03, 0x5f
        /*002e*/ 	.short	0x0101


	//----- nvinfo : EIATTR_INT_WARP_WIDE_INSTR_OFFSETS
	.align		4
        /*0030*/ 	.byte	0x04, 0x31
        /*0032*/ 	.short	(.L_27 - .L_26)


	//   ....[0]....
.L_26:
        /*0034*/ 	.word	0x00000450


	//   ....[1]....
        /*0038*/ 	.word	0x00000460


	//   ....[2]....
        /*003c*/ 	.word	0x00000520


	//----- nvinfo : EIATTR_COOP_GROUP_MASK_REGIDS
	.align		4
.L_27:
        /*0040*/ 	.byte	0x04, 0x29
        /*0042*/ 	.short	(.L_29 - .L_28)


	//   ....[0]....
.L_28:
        /*0044*/ 	.word	0xffffffff


	//   ....[1]....
        /*0048*/ 	.word	0xffffffff


	//   ....[2]....
        /*004c*/ 	.word	0xffffffff


	//   ....[3]....
        /*0050*/ 	.word	0xffffffff


	//   ....[4]....
        /*0054*/ 	.word	0xffffffff


	//----- nvinfo : EIATTR_COOP_GROUP_INSTR_OFFSETS
	.align		4
.L_29:
        /*0058*/ 	.byte	0x04, 0x28
        /*005a*/ 	.short	(.L_31 - .L_30)


	//   ....[0]....
.L_30:
        /*005c*/ 	.word	0x00000060


	//   ....[1]....
        /*0060*/ 	.word	0x00000070


	//   ....[2]....
        /*0064*/ 	.word	0x00000130


	//   ....[3]....
        /*0068*/ 	.word	0x00000320


	//   ....[4]....
        /*006c*/ 	.word	0x00001220


	//----- nvinfo : EIATTR_REG_RECONFIG
	.align		4
.L_31:
        /*0070*/ 	.byte	0x01, 0x54
	.zero		2


	//----- nvinfo : EIATTR_SYSCALL_OFFSETS
	.align		4
        /*0074*/ 	.byte	0x04, 0x46
        /*0076*/ 	.short	(.L_33 - .L_32)


	//   ....[0]....
.L_32:
        /*0078*/ 	.word	0x00001410


	//----- nvinfo : EIATTR_MBARRIER_INSTR_OFFSETS
	.align		4
.L_33:
        /*007c*/ 	.byte	0x04, 0x39
        /*007e*/ 	.short	(.L_35 - .L_34)


	//   ....[0]....
.L_34:
        /*0080*/ 	.word	0x00000230
        /*0084*/ 	.word	0x000000ff
        /*0088*/ 	.word	0x00000000
        /*008c*/ 	.short	0x0100
        /*008e*/ 	.byte	0x08
	.zero		1


	//   ....[1]....
        /*0090*/ 	.word	0x00000240
        /*0094*/ 	.word	0x000000ff
        /*0098*/ 	.word	0x00000038
        /*009c*/ 	.short	0x0100
        /*009e*/ 	.byte	0x08
	.zero		1


	//   ....[2]....
        /*00a0*/ 	.word	0x00000250
        /*00a4*/ 	.word	0x000000ff
        /*00a8*/ 	.word	0x00000008
        /*00ac*/ 	.short	0x0100
        /*00ae*/ 	.byte	0x08
	.zero		1


	//   ....[3]....
        /*00b0*/ 	.word	0x00000260
        /*00b4*/ 	.word	0x000000ff
        /*00b8*/ 	.word	0x00000040
        /*00bc*/ 	.short	0x0100
        /*00be*/ 	.byte	0x08
	.zero		1


	//   ....[4]....
        /*00c0*/ 	.word	0x00000270
        /*00c4*/ 	.word	0x000000ff
        /*00c8*/ 	.word	0x00000010
        /*00cc*/ 	.short	0x0100
        /*00ce*/ 	.byte	0x08
	.zero		1


	//   ....[5]....
        /*00d0*/ 	.word	0x00000280
        /*00d4*/ 	.word	0x000000ff
        /*00d8*/ 	.word	0x00000048
        /*00dc*/ 	.short	0x0100
        /*00de*/ 	.byte	0x08
	.zero		1


	//   ....[6]....
        /*00e0*/ 	.word	0x00000290
        /*00e4*/ 	.word	0x000000ff
        /*00e8*/ 	.word	0x00000018
        /*00ec*/ 	.short	0x0100
        /*00ee*/ 	.byte	0x08
	.zero		1


	//   ....[7]....
        /*00f0*/ 	.word	0x000002a0
        /*00f4*/ 	.word	0x000000ff
        /*00f8*/ 	.word	0x00000050
        /*00fc*/ 	.short	0x0100
        /*00fe*/ 	.byte	0x08
	.zero		1


	//   ....[8]....
        /*0100*/ 	.word	0x000002b0
        /*0104*/ 	.word	0x000000ff
        /*0108*/ 	.word	0x00000020
        /*010c*/ 	.short	0x0100
        /*010e*/ 	.byte	0x08
	.zero		1


	//   ....[9]....
        /*0110*/ 	.word	0x000002c0
        /*0114*/ 	.word	0x000000ff
        /*0118*/ 	.word	0x00000058
        /*011c*/ 	.short	0x0100
        /*011e*/ 	.byte	0x08
	.zero		1


	//   ....[10]....
        /*0120*/ 	.word	0x000002d0
        /*0124*/ 	.word	0x000000ff
        /*0128*/ 	.word	0x00000028
        /*012c*/ 	.short	0x0100
        /*012e*/ 	.byte	0x08
	.zero		1


	//   ....[11]....
        /*0130*/ 	.word	0x000002e0
        /*0134*/ 	.word	0x000000ff
        /*0138*/ 	.word	0x00000060
        /*013c*/ 	.short	0x0100
        /*013e*/ 	.byte	0x08
	.zero		1


	//   ....[12]....
        /*0140*/ 	.word	0x000002f0
        /*0144*/ 	.word	0x000000ff
        /*0148*/ 	.word	0x00000030
        /*014c*/ 	.short	0x0100
        /*014e*/ 	.byte	0x08
	.zero		1


	//   ....[13]....
        /*0150*/ 	.word	0x00000300
        /*0154*/ 	.word	0x000000ff
        /*0158*/ 	.word	0x00000068
        /*015c*/ 	.short	0x0100
        /*015e*/ 	.byte	0x08
	.zero		1


	//   ....[14]....
        /*0160*/ 	.word	0x000005a0
        /*0164*/ 	.word	0x000000ff
        /*0168*/ 	.word	0x00000080
        /*016c*/ 	.short	0x0100
        /*016e*/ 	.byte	0x08
	.zero		1


	//   ....[15]....
        /*0170*/ 	.word	0x00000620
        /*0174*/ 	.word	0x000000ff
        /*0178*/ 	.word	0x00000088
        /*017c*/ 	.short	0x0100
        /*017e*/ 	.byte	0x08
	.zero		1


	//   ....[16]....
        /*0180*/ 	.word	0x00001490
        /*0184*/ 	.word	0x00000003
        /*0188*/ 	.word	0x00000000
        /*018c*/ 	.short	0x010a
        /*018e*/ 	.byte	0x3f
	.zero		1


	//   ....[17]....
        /*0190*/ 	.word	0x000014f0
        /*0194*/ 	.word	0x00000003
        /*0198*/ 	.word	0x00000000
        /*019c*/ 	.short	0x010a
        /*019e*/ 	.byte	0x3f
	.zero		1


	//   ....[18]....
        /*01a0*/ 	.word	0x00001a00
        /*01a4*/ 	.word	0x000000ff
        /*01a8*/ 	.word	0x00000000
        /*01ac*/ 	.short	0x010a
        /*01ae*/ 	.byte	0x08
	.zero		1


	//   ....[19]....
        /*01b0*/ 	.word	0x00001a40
        /*01b4*/ 	.word	0x000000ff
        /*01b8*/ 	.word	0x00000000
        /*01bc*/ 	.short	0x010a
        /*01be*/ 	.byte	0x08
	.zero		1


	//   ....[20]....
        /*01c0*/ 	.word	0x00001e60
        /*01c4*/ 	.word	0x000000ff
        /*01c8*/ 	.word	0x00000000
        /*01cc*/ 	.short	0x0101
        /*01ce*/ 	.byte	0x07
	.zero		1


	//   ....[21]....
        /*01d0*/ 	.word	0x00002060
        /*01d4*/ 	.word	0x000000ff
        /*01d8*/ 	.word	0x00000000
        /*01dc*/ 	.short	0x0101
        /*01de*/ 	.byte	0x04
	.zero		1


	//   ....[22]....
        /*01e0*/ 	.word	0x00005460
        /*01e4*/ 	.word	0x0000000e
        /*01e8*/ 	.word	0x00000038
        /*01ec*/ 	.short	0x010a
        /*01ee*/ 	.byte	0x3f
	.zero		1


	//   ....[23]....
        /*01f0*/ 	.word	0x00005910
        /*01f4*/ 	.word	0x00000006
        /*01f8*/ 	.word	0x00000088
        /*01fc*/ 	.short	0x0101
        /*01fe*/ 	.byte	0x3f
	.zero		1


	//   ....[24]....
        /*0200*/ 	.word	0x00005ff0
        /*0204*/ 	.word	0x00000007
        /*0208*/ 	.word	0x00000000
        /*020c*/ 	.short	0x010a
        /*020e*/ 	.byte	0x3f
	.zero		1


	//   ....[25]....
        /*0210*/ 	.word	0x00006070
        /*0214*/ 	.word	0x00000009
        /*0218*/ 	.word	0x00000000
        /*021c*/ 	.short	0x010a
        /*021e*/ 	.byte	0x3f
	.zero		1


	//   ....[26]....
        /*0220*/ 	.word	0x00006100
        /*0224*/ 	.word	0x00000006
        /*0228*/ 	.word	0x00000000
        /*022c*/ 	.short	0x010a
        /*022e*/ 	.byte	0x3f
	.zero		1


	//   ....[27]....
        /*0230*/ 	.word	0x00006190
        /*0234*/ 	.word	0x00000009
        /*0238*/ 	.word	0x00000000
        /*023c*/ 	.short	0x010a
        /*023e*/ 	.byte	0x3f
	.zero		1


	//   ....[28]....
        /*0240*/ 	.word	0x00006220
        /*0244*/ 	.word	0x00000006
        /*0248*/ 	.word	0x00000000
        /*024c*/ 	.short	0x010a
        /*024e*/ 	.byte	0x3f
	.zero		1


	//   ....[29]....
        /*0250*/ 	.word	0x000062b0
        /*0254*/ 	.word	0x00000009
        /*0258*/ 	.word	0x00000000
        /*025c*/ 	.short	0x010a
        /*025e*/ 	.byte	0x3f
	.zero		1


	//   ....[30]....
        /*0260*/ 	.word	0x00006340
        /*0264*/ 	.word	0x00000003
        /*0268*/ 	.word	0x00000000
        /*026c*/ 	.short	0x010a
        /*026e*/ 	.byte	0x3f
	.zero		1


	//   ....[31]....
        /*0270*/ 	.word	0x000063a0
        /*0274*/ 	.word	0x00000003
        /*0278*/ 	.word	0x00000000
        /*027c*/ 	.short	0x010a
        /*027e*/ 	.byte	0x3f
	.zero		1


	//   ....[32]....
        /*0280*/ 	.word	0x00006400
        /*0284*/ 	.word	0x00000004
        /*0288*/ 	.word	0x00000000
        /*028c*/ 	.short	0x010a
        /*028e*/ 	.byte	0x3f
	.zero		1


	//   ....[33]....
        /*0290*/ 	.word	0x000064d0
        /*0294*/ 	.word	0x0000000e
        /*0298*/ 	.word	0x00000038
        /*029c*/ 	.short	0x010a
        /*029e*/ 	.byte	0x3f
	.zero		1


	//   ....[34]....
        /*02a0*/ 	.word	0x000065a0
        /*02a4*/ 	.word	0x00000007
        /*02a8*/ 	.word	0x00000000
        /*02ac*/ 	.short	0x010a
        /*02ae*/ 	.byte	0x3f
	.zero		1


	//   ....[35]....
        /*02b0*/ 	.word	0x000065f0
        /*02b4*/ 	.word	0x00000009
        /*02b8*/ 	.word	0x00000000
        /*02bc*/ 	.short	0x010a
        /*02be*/ 	.byte	0x3f
	.zero		1


	//   ....[36]....
        /*02c0*/ 	.word	0x00006640
        /*02c4*/ 	.word	0x00000006
        /*02c8*/ 	.word	0x00000000
        /*02cc*/ 	.short	0x010a
        /*02ce*/ 	.byte	0x3f
	.zero		1


	//   ....[37]....
        /*02d0*/ 	.word	0x00006690
        /*02d4*/ 	.word	0x00000009
        /*02d8*/ 	.word	0x00000000
        /*02dc*/ 	.short	0x010a
        /*02de*/ 	.byte	0x3f
	.zero		1


	//   ....[38]....
        /*02e0*/ 	.word	0x000066e0
        /*02e4*/ 	.word	0x00000006
        /*02e8*/ 	.word	0x00000000
        /*02ec*/ 	.short	0x010a
        /*02ee*/ 	.byte	0x3f
	.zero		1


	//   ....[39]....
        /*02f0*/ 	.word	0x00006730
        /*02f4*/ 	.word	0x00000009
        /*02f8*/ 	.word	0x00000000
        /*02fc*/ 	.short	0x010a
        /*02fe*/ 	.byte	0x3f
	.zero		1


	//----- nvinfo : EIATTR_NUM_MBARRIERS
	.align		4
.L_35:
        /*0300*/ 	.byte	0x03, 0x38
        /*0302*/ 	.short	0x0010


	//----- nvinfo : EIATTR_EXIT_INSTR_OFFSETS
	.align		4
        /*0304*/ 	.byte	0x04, 0x1c
        /*0306*/ 	.short	(.L_37 - .L_36)


	//   ....[0]....
.L_36:
        /*0308*/ 	.word	0x000006c0


	//   ....[1]....
        /*030c*/ 	.word	0x00000f80


	//   ....[2]....
        /*0310*/ 	.word	0x00004b40


	//   ....[3]....
        /*0314*/ 	.word	0x00005170


	//   ....[4]....
        /*0318*/ 	.word	0x00006390


	//----- nvinfo : EIATTR_MAX_THREADS
	.align		4
.L_37:
        /*031c*/ 	.byte	0x04, 0x05
        /*031e*/ 	.short	(.L_39 - .L_38)
.L_38:
        /*0320*/ 	.word	0x00000180
        /*0324*/ 	.word	0x00000001
        /*0328*/ 	.word	0x00000001


	//----- nvinfo : EIATTR_CRS_STACK_SIZE
	.align		4
.L_39:
        /*032c*/ 	.byte	0x04, 0x1e
        /*032e*/ 	.short	(.L_41 - .L_40)
.L_40:
        /*0330*/ 	.word	0x00000000


	//----- nvinfo : EIATTR_CBANK_PARAM_SIZE
	.align		4
.L_41:
        /*0334*/ 	.byte	0x03, 0x19
        /*0336*/ 	.short	0x0470


	//----- nvinfo : EIATTR_PARAM_CBANK
	.align		4
        /*0338*/ 	.byte	0x04, 0x0a
        /*033a*/ 	.short	(.L_43 - .L_42)
	.align		4
.L_42:
        /*033c*/ 	.word	index@(.nv.constant0._ZN7cutlass13device_kernelINS_4gemm6kernel13GemmUniversalIN4cute5tupleIJiiiiEEENS1_10collective13CollectiveMmaINS1_34MainloopSm90TmaGmmaWarpSpecializedILi7ENS5_IJNS4_1CILi1EEESB_SB_EEENS1_35KernelTmaWarpSpecializedCooperativeEEENS5_IJNSA_ILi128EEENSA_ILi64EEESF_EEENS_6half_tENS5_IJlSB_lEEESI_SJ_NS4_8TiledMMAINS4_8MMA_AtomIJNS4_4SM904GMMA25MMA_64x64x16_F32F16F16_SSILNSN_5MajorE0ELSP_0ELNSN_7ScaleInE1ELSQ_1EEEEEENS4_6LayoutINS5_IJNSA_ILi2EEESB_SB_EEENS5_IJSB_NSA_ILi0EEESW_EEEEENS5_IJNS4_10UnderscoreESZ_SZ_EEEEENS4_13SM90_TMA_LOADENS4_14ComposedLayoutINS4_7SwizzleILi3ELi4ELi3EEENS4_18smem_ptr_flag_bitsILi16EEENST_INS5_IJNSA_ILi8EEESG_EEENS5_IJSG_SB_EEEEEEEvNS4_8identityES12_S1C_vS1D_EENS_8epilogue10collective6detail29Sm90TmaWarpSpecializedAdapterINS1G_15DefaultEpilogueISI_SJ_SJ_NS1F_6thread17LinearCombinationISI_Li1EffLNS1K_9ScaleType4KindE0ELNS_15FloatRoundStyleE2ESI_EENS1_15EpilogueDefaultEEEEEvvEEEEvNT_6ParamsE)
        /*0340*/ 	.short	0x0210
        /*0342*/ 	.short	0x0470


	//----- nvinfo : EIATTR_SW_WAR
	.align		4
.L_43:
        /*0344*/ 	.byte	0x04, 0x36
        /*0346*/ 	.short	(.L_45 - .L_44)
.L_44:
        /*0348*/ 	.word	0x00000008
.L_45:


//--------------------- .nv.callgraph             --------------------------
	.section	.nv.callgraph,"",@"SHT_CUDA_CALLGRAPH"
	.align	4
	.sectionentsize	8
	.align		4
        /*0000*/ 	.word	0x00000000
	.align		4
        /*0004*/ 	.word	0xffffffff
	.align		4
        /*0008*/ 	.word	index@(_ZN7cutlass13device_kernelINS_4gemm6kernel13GemmUniversalIN4cute5tupleIJiiiiEEENS1_10collective13CollectiveMmaINS1_34MainloopSm90TmaGmmaWarpSpecializedILi7ENS5_IJNS4_1CILi1EEESB_SB_EEENS1_35KernelTmaWarpSpecializedCooperativeEEENS5_IJNSA_ILi128EEENSA_ILi64EEESF_EEENS_6half_tENS5_IJlSB_lEEESI_SJ_NS4_8TiledMMAINS4_8MMA_AtomIJNS4_4SM904GMMA25MMA_64x64x16_F32F16F16_SSILNSN_5MajorE0ELSP_0ELNSN_7ScaleInE1ELSQ_1EEEEEENS4_6LayoutINS5_IJNSA_ILi2EEESB_SB_EEENS5_IJSB_NSA_ILi0EEESW_EEEEENS5_IJNS4_10UnderscoreESZ_SZ_EEEEENS4_13SM90_TMA_LOADENS4_14ComposedLayoutINS4_7SwizzleILi3ELi4ELi3EEENS4_18smem_ptr_flag_bitsILi16EEENST_INS5_IJNSA_ILi8EEESG_EEENS5_IJSG_SB_EEEEEEEvNS4_8identityES12_S1C_vS1D_EENS_8epilogue10collective6detail29Sm90TmaWarpSpecializedAdapterINS1G_15DefaultEpilogueISI_SJ_SJ_NS1F_6thread17LinearCombinationISI_Li1EffLNS1K_9ScaleType4KindE0ELNS_15FloatRoundStyleE2ESI_EENS1_15EpilogueDefaultEEEEEvvEEEEvNT_6ParamsE)
	.align		4
        /*000c*/ 	.word	index@(__assertfail)
	.align		4
        /*0010*/ 	.word	0x00000000
	.align		4
        /*0014*/ 	.word	0xfffffffe
	.align		4
        /*0018*/ 	.word	0x00000000
	.align		4
        /*001c*/ 	.word	0xfffffffd
	.align		4
        /*0020*/ 	.word	0x00000000
	.align		4
        /*0024*/ 	.word	0xfffffffc


//--------------------- .nv.constant4             --------------------------
	.section	.nv.constant4,"a",@progbits
	.align	8
	.align		8
.nv.constant4:
        /*0000*/ 	.dword	__assertfail
	.align		8
        /*0008*/ 	.dword	__unnamed_1
	.align		8
        /*0010*/ 	.dword	_ZN40_INTERNAL_fe408a3b_4_k_cu_752b0706_169574cuda3std3__45__cpo5beginE
	.align		8
        /*0018*/ 	.dword	_ZN40_INTERNAL_fe408a3b_4_k_cu_752b0706_169574cuda3std3__45__cpo3endE
	.align		8
        /*0020*/ 	.dword	_ZN40_INTERNAL_fe408a3b_4_k_cu_752b0706_169574cuda3std3__45__cpo6cbeginE
	.align		8
        /*0028*/ 	.dword	_ZN40_INTERNAL_fe408a3b_4_k_cu_752b0706_169574cuda3std3__45__cpo4cendE
	.align		8
        /*0030*/ 	.dword	_ZN40_INTERNAL_fe408a3b_4_k_cu_752b0706_169574cuda3std3__442_GLOBAL__N__fe408a3b_4_k_cu_752b0706_169576ignoreE
	.align		8
        /*0038*/ 	.dword	_ZN40_INTERNAL_fe408a3b_4_k_cu_752b0706_169574cuda3std3__419piecewise_constructE
	.align		8
        /*0040*/ 	.dword	_ZN40_INTERNAL_fe408a3b_4_k_cu_752b0706_169574cuda3std3__48in_placeE
	.align		8
        /*0048*/ 	.dword	_ZN40_INTERNAL_fe408a3b_4_k_cu_752b0706_169574cuda3std6ranges3__45__cpo4swapE
	.align		8
        /*0050*/ 	.dword	_ZN40_INTERNAL_fe408a3b_4_k_cu_752b0706_169574cuda3std6ranges3__45__cpo9iter_moveE
	.align		8
        /*0058*/ 	.dword	_ZN40_INTERNAL_fe408a3b_4_k_cu_752b0706_169574cute7productE
	.align		8
        /*0060*/ 	.dword	_ZN40_INTERNAL_fe408a3b_4_k_cu_752b0706_169574cute1_E
	.align		8
        /*0068*/ 	.dword	$str$22
	.align		8
        /*0070*/ 	.dword	$str$23


//--------------------- .text._ZN7cutlass13device_kernelINS_4gemm6kernel13GemmUniversalIN4cute5tupleIJiiiiEEENS1_10collective13CollectiveMmaINS1_34MainloopSm90TmaGmmaWarpSpecializedILi7ENS5_IJNS4_1CILi1EEESB_SB_EEENS1_35KernelTmaWarpSpecializedCooperativeEEENS5_IJNSA_ILi128EEENSA_ILi64EEESF_EEENS_6half_tENS5_IJlSB_lEEESI_SJ_NS4_8TiledMMAINS4_8MMA_AtomIJNS4_4SM904GMMA25MMA_64x64x16_F32F16F16_SSILNSN_5MajorE0ELSP_0ELNSN_7ScaleInE1ELSQ_1EEEEEENS4_6LayoutINS5_IJNSA_ILi2EEESB_SB_EEENS5_IJSB_NSA_ILi0EEESW_EEEEENS5_IJNS4_10UnderscoreESZ_SZ_EEEEENS4_13SM90_TMA_LOADENS4_14ComposedLayoutINS4_7SwizzleILi3ELi4ELi3EEENS4_18smem_ptr_flag_bitsILi16EEENST_INS5_IJNSA_ILi8EEESG_EEENS5_IJSG_SB_EEEEEEEvNS4_8identityES12_S1C_vS1D_EENS_8epilogue10collective6detail29Sm90TmaWarpSpecializedAdapterINS1G_15DefaultEpilogueISI_SJ_SJ_NS1F_6thread17LinearCombinationISI_Li1EffLNS1K_9ScaleType4KindE0ELNS_15FloatRoundStyleE2ESI_EENS1_15EpilogueDefaultEEEEEvvEEEEvNT_6ParamsE --------------------------
	.section	.text._ZN7cutlass13device_kernelINS_4gemm6kernel13GemmUniversalIN4cute5tupleIJiiiiEEENS1_10collective13CollectiveMmaINS1_34MainloopSm90TmaGmmaWarpSpecializedILi7ENS5_IJNS4_1CILi1EEESB_SB_EEENS1_35KernelTmaWarpSpecializedCooperativeEEENS5_IJNSA_ILi128EEENSA_ILi64EEESF_EEENS_6half_tENS5_IJlSB_lEEESI_SJ_NS4_8TiledMMAINS4_8MMA_AtomIJNS4_4SM904GMMA25MMA_64x64x16_F32F16F16_SSILNSN_5MajorE0ELSP_0ELNSN_7ScaleInE1ELSQ_1EEEEEENS4_6LayoutINS5_IJNSA_ILi2EEESB_SB_EEENS5_IJSB_NSA_ILi0EEESW_EEEEENS5_IJNS4_10UnderscoreESZ_SZ_EEEEENS4_13SM90_TMA_LOADENS4_14ComposedLayoutINS4_7SwizzleILi3ELi4ELi3EEENS4_18smem_ptr_flag_bitsILi16EEENST_INS5_IJNSA_ILi8EEESG_EEENS5_IJSG_SB_EEEEEEEvNS4_8identityES12_S1C_vS1D_EENS_8epilogue10collective6detail29Sm90TmaWarpSpecializedAdapterINS1G_15DefaultEpilogueISI_SJ_SJ_NS1F_6thread17LinearCombinationISI_Li1EffLNS1K_9ScaleType4KindE0ELNS_15FloatRoundStyleE2ESI_EENS1_15EpilogueDefaultEEEEEvvEEEEvNT_6ParamsE,"ax",@progbits
	.align	128
.text._ZN7cutlass13device_kernelINS_4gemm6kernel13GemmUniversalIN4cute5tupleIJiiiiEEENS1_10collective13CollectiveMmaINS1_34MainloopSm90TmaGmmaWarpSpecializedILi7ENS5_IJNS4_1CILi1EEESB_SB_EEENS1_35KernelTmaWarpSpecializedCooperativeEEENS5_IJNSA_ILi128EEENSA_ILi64EEESF_EEENS_6half_tENS5_IJlSB_lEEESI_SJ_NS4_8TiledMMAINS4_8MMA_AtomIJNS4_4SM904GMMA25MMA_64x64x16_F32F16F16_SSILNSN_5MajorE0ELSP_0ELNSN_7ScaleInE1ELSQ_1EEEEEENS4_6LayoutINS5_IJNSA_ILi2EEESB_SB_EEENS5_IJSB_NSA_ILi0EEESW_EEEEENS5_IJNS4_10UnderscoreESZ_SZ_EEEEENS4_13SM90_TMA_LOADENS4_14ComposedLayoutINS4_7SwizzleILi3ELi4ELi3EEENS4_18smem_ptr_flag_bitsILi16EEENST_INS5_IJNSA_ILi8EEESG_EEENS5_IJSG_SB_EEEEEEEvNS4_8identityES12_S1C_vS1D_EENS_8epilogue10collective6detail29Sm90TmaWarpSpecializedAdapterINS1G_15DefaultEpilogueISI_SJ_SJ_NS1F_6thread17LinearCombinationISI_Li1EffLNS1K_9ScaleType4KindE0ELNS_15FloatRoundStyleE2ESI_EENS1_15EpilogueDefaultEEEEEvvEEEEvNT_6ParamsE:
        .type           _ZN7cutlass13device_kernelINS_4gemm6kernel13GemmUniversalIN4cute5tupleIJiiiiEEENS1_10collective13CollectiveMmaINS1_34MainloopSm90TmaGmmaWarpSpecializedILi7ENS5_IJNS4_1CILi1EEESB_SB_EEENS1_35KernelTmaWarpSpecializedCooperativeEEENS5_IJNSA_ILi128EEENSA_ILi64EEESF_EEENS_6half_tENS5_IJlSB_lEEESI_SJ_NS4_8TiledMMAINS4_8MMA_AtomIJNS4_4SM904GMMA25MMA_64x64x16_F32F16F16_SSILNSN_5MajorE0ELSP_0ELNSN_7ScaleInE1ELSQ_1EEEEEENS4_6LayoutINS5_IJNSA_ILi2EEESB_SB_EEENS5_IJSB_NSA_ILi0EEESW_EEEEENS5_IJNS4_10UnderscoreESZ_SZ_EEEEENS4_13SM90_TMA_LOADENS4_14ComposedLayoutINS4_7SwizzleILi3ELi4ELi3EEENS4_18smem_ptr_flag_bitsILi16EEENST_INS5_IJNSA_ILi8EEESG_EEENS5_IJSG_SB_EEEEEEEvNS4_8identityES12_S1C_vS1D_EENS_8epilogue10collective6detail29Sm90TmaWarpSpecializedAdapterINS1G_15DefaultEpilogueISI_SJ_SJ_NS1F_6thread17LinearCombinationISI_Li1EffLNS1K_9ScaleType4KindE0ELNS_15FloatRoundStyleE2ESI_EENS1_15EpilogueDefaultEEEEEvvEEEEvNT_6ParamsE,@function
        .size           _ZN7cutlass13device_kernelINS_4gemm6kernel13GemmUniversalIN4cute5tupleIJiiiiEEENS1_10collective13CollectiveMmaINS1_34MainloopSm90TmaGmmaWarpSpecializedILi7ENS5_IJNS4_1CILi1EEESB_SB_EEENS1_35KernelTmaWarpSpecializedCooperativeEEENS5_IJNSA_ILi128EEENSA_ILi64EEESF_EEENS_6half_tENS5_IJlSB_lEEESI_SJ_NS4_8TiledMMAINS4_8MMA_AtomIJNS4_4SM904GMMA25MMA_64x64x16_F32F16F16_SSILNSN_5MajorE0ELSP_0ELNSN_7ScaleInE1ELSQ_1EEEEEENS4_6LayoutINS5_IJNSA_ILi2EEESB_SB_EEENS5_IJSB_NSA_ILi0EEESW_EEEEENS5_IJNS4_10UnderscoreESZ_SZ_EEEEENS4_13SM90_TMA_LOADENS4_14ComposedLayoutINS4_7SwizzleILi3ELi4ELi3EEENS4_18smem_ptr_flag_bitsILi16EEENST_INS5_IJNSA_ILi8EEESG_EEENS5_IJSG_SB_EEEEEEEvNS4_8identityES12_S1C_vS1D_EENS_8epilogue10collective6detail29Sm90TmaWarpSpecializedAdapterINS1G_15DefaultEpilogueISI_SJ_SJ_NS1F_6thread17LinearCombinationISI_Li1EffLNS1K_9ScaleType4KindE0ELNS_15FloatRoundStyleE2ESI_EENS1_15EpilogueDefaultEEEEEvvEEEEvNT_6ParamsE,(.L_x_136 - _ZN7cutlass13device_kernelINS_4gemm6kernel13GemmUniversalIN4cute5tupleIJiiiiEEENS1_10collective13CollectiveMmaINS1_34MainloopSm90TmaGmmaWarpSpecializedILi7ENS5_IJNS4_1CILi1EEESB_SB_EEENS1_35KernelTmaWarpSpecializedCooperativeEEENS5_IJNSA_ILi128EEENSA_ILi64EEESF_EEENS_6half_tENS5_IJlSB_lEEESI_SJ_NS4_8TiledMMAINS4_8MMA_AtomIJNS4_4SM904GMMA25MMA_64x64x16_F32F16F16_SSILNSN_5MajorE0ELSP_0ELNSN_7ScaleInE1ELSQ_1EEEEEENS4_6LayoutINS5_IJNSA_ILi2EEESB_SB_EEENS5_IJSB_NSA_ILi0EEESW_EEEEENS5_IJNS4_10UnderscoreESZ_SZ_EEEEENS4_13SM90_TMA_LOADENS4_14ComposedLayoutINS4_7SwizzleILi3ELi4ELi3EEENS4_18smem_ptr_flag_bitsILi16EEENST_INS5_IJNSA_ILi8EEESG_EEENS5_IJSG_SB_EEEEEEEvNS4_8identityES12_S1C_vS1D_EENS_8epilogue10collective6detail29Sm90TmaWarpSpecializedAdapterINS1G_15DefaultEpilogueISI_SJ_SJ_NS1F_6thread17LinearCombinationISI_Li1EffLNS1K_9ScaleType4KindE0ELNS_15FloatRoundStyleE2ESI_EENS1_15EpilogueDefaultEEEEEvvEEEEvNT_6ParamsE)
        .other          _ZN7cutlass13device_kernelINS_4gemm6kernel13GemmUniversalIN4cute5tupleIJiiiiEEENS1_10collective13CollectiveMmaINS1_34MainloopSm90TmaGmmaWarpSpecializedILi7ENS5_IJNS4_1CILi1EEESB_SB_EEENS1_35KernelTmaWarpSpecializedCooperativeEEENS5_IJNSA_ILi128EEENSA_ILi64EEESF_EEENS_6half_tENS5_IJlSB_lEEESI_SJ_NS4_8TiledMMAINS4_8MMA_AtomIJNS4_4SM904GMMA25MMA_64x64x16_F32F16F16_SSILNSN_5MajorE0ELSP_0ELNSN_7ScaleInE1ELSQ_1EEEEEENS4_6LayoutINS5_IJNSA_ILi2EEESB_SB_EEENS5_IJSB_NSA_ILi0EEESW_EEEEENS5_IJNS4_10UnderscoreESZ_SZ_EEEEENS4_13SM90_TMA_LOADENS4_14ComposedLayoutINS4_7SwizzleILi3ELi4ELi3EEENS4_18smem_ptr_flag_bitsILi16EEENST_INS5_IJNSA_ILi8EEESG_EEENS5_IJSG_SB_EEEEEEEvNS4_8identityES12_S1C_vS1D_EENS_8epilogue10collective6detail29Sm90TmaWarpSpecializedAdapterINS1G_15DefaultEpilogueISI_SJ_SJ_NS1F_6thread17LinearCombinationISI_Li1EffLNS1K_9ScaleType4KindE0ELNS_15FloatRoundStyleE2ESI_EENS1_15EpilogueDefaultEEEEEvvEEEEvNT_6ParamsE,@"STO_CUDA_ENTRY STV_DEFAULT"
_ZN7cutlass13device_kernelINS_4gemm6kernel13GemmUniversalIN4cute5tupleIJiiiiEEENS1_10collective13CollectiveMmaINS1_34MainloopSm90TmaGmmaWarpSpecializedILi7ENS5_IJNS4_1CILi1EEESB_SB_EEENS1_35KernelTmaWarpSpecializedCooperativeEEENS5_IJNSA_ILi128EEENSA_ILi64EEESF_EEENS_6half_tENS5_IJlSB_lEEESI_SJ_NS4_8TiledMMAINS4_8MMA_AtomIJNS4_4SM904GMMA25MMA_64x64x16_F32F16F16_SSILNSN_5MajorE0ELSP_0ELNSN_7ScaleInE1ELSQ_1EEEEEENS4_6LayoutINS5_IJNSA_ILi2EEESB_SB_EEENS5_IJSB_NSA_ILi0EEESW_EEEEENS5_IJNS4_10UnderscoreESZ_SZ_EEEEENS4_13SM90_TMA_LOADENS4_14ComposedLayoutINS4_7SwizzleILi3ELi4ELi3EEENS4_18smem_ptr_flag_bitsILi16EEENST_INS5_IJNSA_ILi8EEESG_EEENS5_IJSG_SB_EEEEEEEvNS4_8identityES12_S1C_vS1D_EENS_8epilogue10collective6detail29Sm90TmaWarpSpecializedAdapterINS1G_15DefaultEpilogueISI_SJ_SJ_NS1F_6thread17LinearCombinationISI_Li1EffLNS1K_9ScaleType4KindE0ELNS_15FloatRoundStyleE2ESI_EENS1_15EpilogueDefaultEEEEEvvEEEEvNT_6ParamsE:
[----:B------:R-:W0:Y:S01]  /*0000*/  LDC R1, c[0x0][0x28] ;  /* 0x00000a00ff017b82 */ /* 0x000e220000000800 */
[----:B------:R-:W1:Y:S01]  /*0010*/  S2R R3, SR_TID.X ;  /* 0x0000000000037919 */ /* 0x000e620000002100 */
[----:B------:R-:W-:Y:S01]  /*0020*/  ELECT P0, URZ, PT ;  /* 0x00000000003f782f */ /* 0x000fe20003800000 */
[----:B------:R-:W-:Y:S01]  /*0030*/  BSSY B0, `(.L_x_0) ;  /* 0x000000f000007945 */ /* 0x000fe20003800000 */
[--C-:B-1----:R-:W-:Y:S02]  /*0040*/  SHF.R.U32.HI R0, RZ, 0x5, R3.reuse ;  /* 0x00000005ff007819 */ /* 0x102fe40000011603 */
[----:B------:R-:W-:-:S03]  /*0050*/  SHF.R.U32.HI R14, RZ, 0x7, R3 ;  /* 0x00000007ff0e7819 */ /* 0x000fc60000011603 */
[----:B------:R-:W1:Y:S04]  /*0060*/  SHFL.IDX PT, R4, R0, RZ, 0x1f ;  /* 0x00001fff00047589 */ /* 0x000e6800000e0000 */
[----:B------:R2:W3:Y:S01]  /*0070*/  SHFL.IDX PT, R10, R14, RZ, 0x1f ;  /* 0x00001fff0e0a7589 */ /* 0x0004e200000e0000 */
[----:B-1----:R-:W-:-:S13]  /*0080*/  ISETP.NE.OR P0, PT, R4, RZ, !P0 ;  /* 0x000000ff0400720c */ /* 0x002fda0004705670 */
[----:B0-23--:R-:W-:Y:S05]  /*0090*/  @P0 BRA `(.L_x_1) ;  /* 0x0000000000200947 */ /* 0x00dfea0003800000 */
[----:B------:R-:W-:Y:S02]  /*00a0*/  ULDC.64 UR4, c[0x0][0x198] ;  /* 0x0000660000047ab9 */ /* 0x000fe40000000a00 */
[----:B------:R-:W-:Y:S02]  /*00b0*/  UIADD3 UR6, UP0, UR4, 0xf0, URZ ;  /* 0x000000f004067890 */ /* 0x000fe4000ff1e03f */
[----:B------:R-:W-:Y:S02]  /*00c0*/  UIADD3 UR4, UP1, UR4, 0x1f0, URZ ;  /* 0x000001f004047890 */ /* 0x000fe4000ff3e03f */
[----:B------:R-:W-:Y:S02]  /*00d0*/  UIADD3.X UR7, URZ, UR5, URZ, UP0, !UPT ;  /* 0x000000053f077290 */ /* 0x000fe400087fe43f */
[----:B------:R-:W-:-:S07]  /*00e0*/  UIADD3.X UR5, URZ, UR5, URZ, UP1, !UPT ;  /* 0x000000053f057290 */ /* 0x000fce0008ffe43f */
[----:B------:R0:W-:Y:S02]  /*00f0*/  UTMACCTL.PF [UR6] ;  /* 0x00000000060079b9 */ /* 0x0001e40008040000 */
[----:B------:R0:W-:Y:S02]  /*0100*/  UTMACCTL.PF [UR4] ;  /* 0x00000000040079b9 */ /* 0x0001e40008040000 */
[----:B0-----:R-:W-:Y:S01]  /*0110*/  NOP ;  /* 0x0000000000007918 */ /* 0x001fe20000000000 */
.L_x_1:
[----:B------:R-:W-:Y:S05]  /*0120*/  BSYNC B0 ;  /* 0x0000000000007941 */ /* 0x000fea0003800000 */
.L_x_0:
[----:B------:R-:W0:Y:S02]  /*0130*/  SHFL.IDX PT, R2, R0, RZ, 0x1f ;  /* 0x00001fff00027589 */ /* 0x000e2400000e0000 */
[----:B0-----:R-:W-:-:S13]  /*0140*/  ISETP.NE.AND P0, PT, R2, RZ, PT ;  /* 0x000000ff0200720c */ /* 0x001fda0003f05270 */
[----:B------:R-:W-:Y:S05]  /*0150*/  @P0 BRA `(.L_x_2) ;  /* 0x0000000000700947 */ /* 0x000fea0003800000 */
[----:B------:R-:W0:Y:S01]  /*0160*/  S2UR UR8, SR_CgaCtaId ;  /* 0x00000000000879c3 */ /* 0x000e220000008800 */
[----:B------:R-:W-:Y:S01]  /*0170*/  UMOV UR4, 0x400 ;  /* 0x0000040000047882 */ /* 0x000fe20000000000 */
[----:B------:R-:W-:Y:S01]  /*0180*/  UMOV UR5, 0x1 ;  /* 0x0000000100057882 */ /* 0x000fe20000000000 */
[----:B------:R-:W-:Y:S01]  /*0190*/  UMOV UR6, 0x100 ;  /* 0x0000010000067882 */ /* 0x000fe20000000000 */
[----:B------:R-:W-:Y:S01]  /*01a0*/  ELECT P0, URZ, PT ;  /* 0x00000000003f782f */ /* 0x000fe20003800000 */
[----:B------:R-:W-:-:S04]  /*01b0*/  UIADD3 UR6, -UR6, 0x100000, URZ ;  /* 0x0010000006067890 */ /* 0x000fc8000fffe13f */
[----:B------:R-:W-:Y:S02]  /*01c0*/  USHF.L.U32 UR7, UR6, 0xb, URZ ;  /* 0x0000000b06077899 */ /* 0x000fe4000800063f */
[----:B------:R-:W-:Y:S02]  /*01d0*/  USHF.L.U32 UR6, UR6, 0x1, URZ ;  /* 0x0000000106067899 */ /* 0x000fe4000800063f */
[----:B0-----:R-:W-:Y:S02]  /*01e0*/  ULEA UR8, UR8, UR4, 0x18 ;  /* 0x0000000408087291 */ /* 0x001fe4000f8ec03f */
[----:B------:R-:W-:-:S04]  /*01f0*/  UIADD3 UR4, -UR5, 0x100000, URZ ;  /* 0x0010000005047890 */ /* 0x000fc8000fffe13f */
[----:B------:R-:W-:Y:S02]  /*0200*/  USHF.L.U32 UR5, UR4, 0xb, URZ ;  /* 0x0000000b04057899 */ /* 0x000fe4000800063f */
[----:B------:R-:W-:Y:S01]  /*0210*/  USHF.L.U32 UR4, UR4, 0x1, URZ ;  /* 0x0000000104047899 */ /* 0x000fe2000800063f */
[----:B------:R-:W0:Y:S11]  /*0220*/  FENCE.VIEW.ASYNC.S ;  /* 0x00000000000073c6 */ /* 0x000e360000000000 */
[----:B0-----:R0:W1:Y:S01]  /*0230*/  SYNCS.EXCH.64 URZ, [UR8], UR4 ;  /* 0x00000004083f75b2 */ /* 0x0010620008000100 */
[----:B------:R0:W2:Y:S01]  /*0240*/  SYNCS.EXCH.64 URZ, [UR8+0x38], UR6 ;  /* 0x00003806083f75b2 */ /* 0x0000a20008000100 */
[----:B------:R0:W3:Y:S01]  /*0250*/  SYNCS.EXCH.64 URZ, [UR8+0x8], UR4 ;  /* 0x00000804083f75b2 */ /* 0x0000e20008000100 */
[----:B------:R0:W4:Y:S01]  /*0260*/  SYNCS.EXCH.64 URZ, [UR8+0x40], UR6 ;  /* 0x00004006083f75b2 */ /* 0x0001220008000100 */
[----:B------:R0:W0:Y:S01]  /*0270*/  SYNCS.EXCH.64 URZ, [UR8+0x10], UR4 ;  /* 0x00001004083f75b2 */ /* 0x0000220008000100 */
        /* <DEDUP_REMOVED lines=9> */
[----:B------:R-:W-:Y:S01]  /*0310*/  NOP ;  /* 0x0000000000007918 */ /* 0x000fe20000000000 */
.L_x_2:
[----:B------:R-:W5:Y:S01]  /*0320*/  SHFL.IDX PT, R0, R0, RZ, 0x1f ;  /* 0x00001fff00007589 */ /* 0x000f6200000e0000 */
[----:B------:R-:W-:Y:S01]  /*0330*/  ELECT P0, URZ, PT ;  /* 0x00000000003f782f */ /* 0x000fe20003800000 */
[----:B------:R-:W1:Y:S01]  /*0340*/  LDC R2, c[0x0][0x65c] ;  /* 0x00019700ff027b82 */ /* 0x000e620000000800 */
[----:B------:R-:W-:Y:S01]  /*0350*/  SHF.R.S32.HI R7, RZ, 0x1f, R4 ;  /* 0x0000001fff077819 */ /* 0x000fe20000011404 */
[----:B------:R-:W2:Y:S01]  /*0360*/  S2R R5, SR_CTAID.Y ;  /* 0x0000000000057919 */ /* 0x000ea20000002600 */
[----:B0-----:R-:W-:Y:S01]  /*0370*/  UMOV UR4, 0x20 ;  /* 0x0000002000047882 */ /* 0x001fe20000000000 */
[----:B------:R-:W-:Y:S01]  /*0380*/  NOP ;  /* 0x0000000000007918 */ /* 0x000fe20000000000 */
[----:B------:R-:W-:Y:S01]  /*0390*/  LEA.HI R7, R7, R4, RZ, 0x2 ;  /* 0x0000000407077211 */ /* 0x000fe200078f10ff */
[----:B------:R-:W0:Y:S01]  /*03a0*/  S2R R6, SR_CTAID.X ;  /* 0x0000000000067919 */ /* 0x000e220000002500 */
[----:B------:R-:W-:Y:S01]  /*03b0*/  ISETP.NE.AND P2, PT, R10, RZ, PT ;  /* 0x000000ff0a00720c */ /* 0x000fe20003f45270 */
[----:B------:R-:W-:Y:S01]  /*03c0*/  NOP ;  /* 0x0000000000007918 */ /* 0x000fe20000000000 */
[----:B------:R-:W-:-:S02]  /*03d0*/  LOP3.LUT R7, R7, 0xfffffffc, RZ, 0xc0, !PT ;  /* 0xfffffffc07077812 */ /* 0x000fc400078ec0ff */
[----:B-----5:R-:W-:Y:S02]  /*03e0*/  ISETP.NE.OR P0, PT, R0, RZ, !P0 ;  /* 0x000000ff0000720c */ /* 0x020fe40004705670 */
[----:B-1----:R-:W-:-:S04]  /*03f0*/  ISETP.NE.AND P3, PT, R2, 0x1, PT ;  /* 0x000000010200780c */ /* 0x002fc80003f65270 */
[----:B------:R-:W-:Y:S01]  /*0400*/  P2R R0, PR, RZ, 0x8 ;  /* 0x00000008ff007803 */ /* 0x000fe20000000000 */
[----:B------:R-:W-:Y:S01]  /*0410*/  IMAD.IADD R0, R4, 0x1, -R7 ;  /* 0x0000000104007824 */ /* 0x000fe200078e0a07 */
[----:B------:R-:W-:Y:S01]  /*0420*/  LOP3.LUT R4, R3, 0x7f, RZ, 0xc0, !PT ;  /* 0x0000007f03047812 */ /* 0x000fe200078ec0ff */
[----:B------:R-:W-:-:S03]  /*0430*/  IMAD.MOV.U32 R7, RZ, RZ, RZ ;  /* 0x000000ffff077224 */ /* 0x000fc600078e00ff */
[----:B------:R-:W-:Y:S01]  /*0440*/  ISETP.NE.AND P1, PT, R0, 0x3, PT ;  /* 0x000000030000780c */ /* 0x000fe20003f25270 */
[----:B------:R-:W-:Y:S01]  /*0450*/  VOTEU.ALL UP0, P0 ;  /* 0x00000000003f7886 */ /* 0x000fe20000000000 */
[----:B------:R-:W-:Y:S01]  /*0460*/  VOTEU.ALL UP1, P0 ;  /* 0x00000000003f7886 */ /* 0x000fe20000020000 */
[----:B------:R-:W0:Y:S01]  /*0470*/  @P3 LDC R17, c[0x0][0x10] ;  /* 0x00000400ff113b82 */ /* 0x000e220000000800 */
[----:B--2---:R-:W-:Y:S02]  /*0480*/  @P3 IMAD.MOV.U32 R8, RZ, RZ, R5 ;  /* 0x000000ffff083224 */ /* 0x004fe400078e0005 */
[----:B------:R-:W-:Y:S01]  /*0490*/  @!UP0 UMOV UR6, 0x400 ;  /* 0x0000040000068882 */ /* 0x000fe20000000000 */
[----:B------:R-:W-:-:S04]  /*04a0*/  @!UP0 UIADD3 UR4, -UR4, 0x100000, URZ ;  /* 0x0010000004048890 */ /* 0x000fc8000fffe13f */
[----:B------:R-:W-:Y:S02]  /*04b0*/  @!UP0 USHF.L.U32 UR5, UR4, 0xb, URZ ;  /* 0x0000000b04058899 */ /* 0x000fe4000800063f */
[----:B------:R-:W-:Y:S01]  /*04c0*/  @!UP0 USHF.L.U32 UR4, UR4, 0x1, URZ ;  /* 0x0000000104048899 */ /* 0x000fe2000800063f */
[----:B------:R-:W-:Y:S01]  /*04d0*/  @P3 IMAD.MOV.U32 R9, RZ, RZ, RZ ;  /* 0x000000ffff093224 */ /* 0x000fe200078e00ff */
[----:B------:R-:W1:Y:S08]  /*04e0*/  @!UP0 S2UR UR7, SR_CgaCtaId ;  /* 0x00000000000789c3 */ /* 0x000e700000008800 */
[----:B------:R-:W2:Y:S01]  /*04f0*/  @!P3 LDC R11, c[0x0][0xc] ;  /* 0x00000300ff0bbb82 */ /* 0x000ea20000000800 */
[----:B0-----:R-:W-:Y:S01]  /*0500*/  @P3 IMAD.WIDE.U32 R16, R6, R17, R8 ;  /* 0x0000001106103225 */ /* 0x001fe200078e0008 */
[----:B-1----:R-:W-:Y:S01]  /*0510*/  @!UP0 ULEA UR8, UR7, UR6, 0x18 ;  /* 0x0000000607088291 */ /* 0x002fe2000f8ec03f */
[----:B------:R-:W-:-:S02]  /*0520*/  VOTEU.ALL UP0, P0 ;  /* 0x00000000003f7886 */ /* 0x000fc40000000000 */
[----:B------:R-:W-:Y:S01]  /*0530*/  ULDC UR6, c[0x0][0xc] ;  /* 0x0000030000067ab9 */ /* 0x000fe20000000800 */
[----:B------:R-:W-:Y:S01]  /*0540*/  ISETP.EQ.OR P0, PT, R0, RZ, !P1 ;  /* 0x000000ff0000720c */ /* 0x000fe20004f02670 */
[----:B------:R-:W-:-:S03]  /*0550*/  ULDC UR7, c[0x0][0x10] ;  /* 0x0000040000077ab9 */ /* 0x000fc60000000800 */
[C---:B------:R-:W-:Y:S01]  /*0560*/  ISETP.EQ.AND P0, PT, R10.reuse, RZ, P0 ;  /* 0x000000ff0a00720c */ /* 0x040fe20000702270 */
[----:B------:R-:W-:Y:S02]  /*0570*/  VIADD R10, R10, 0xffffffff ;  /* 0xffffffff0a0a7836 */ /* 0x000fe40000000000 */
[----:B--2---:R-:W-:Y:S01]  /*0580*/  @!P3 IMAD.WIDE.U32 R8, R11, R5, R6 ;  /* 0x000000050b08b225 */ /* 0x004fe200078e0006 */
[----:B------:R-:W0:Y:S02]  /*0590*/  FENCE.VIEW.ASYNC.S ;  /* 0x00000000000073c6 */ /* 0x000e240000000000 */
[----:B0-----:R-:W3:Y:S01]  /*05a0*/  @!UP0 SYNCS.EXCH.64 URZ, [UR8+0x80], UR4 ;  /* 0x00008004083f85b2 */ /* 0x001ee20008000100 */
[----:B------:R-:W-:Y:S01]  /*05b0*/  SEL R18, RZ, 0x1, !P0 ;  /* 0x00000001ff127807 */ /* 0x000fe20004000000 */
[----:B------:R-:W-:Y:S01]  /*05c0*/  @P3 IMAD.MOV.U32 R11, RZ, RZ, RZ ;  /* 0x000000ffff0b3224 */ /* 0x000fe200078e00ff */
[----:B------:R-:W-:Y:S01]  /*05d0*/  ISETP.GE.U32.AND P1, PT, R10, 0x2, PT ;  /* 0x000000020a00780c */ /* 0x000fe20003f26070 */
[----:B------:R-:W-:-:S02]  /*05e0*/  @!P3 IMAD.MOV.U32 R16, RZ, RZ, R8 ;  /* 0x000000ffff10b224 */ /* 0x000fc400078e0008 */
[----:B------:R-:W-:Y:S01]  /*05f0*/  @P3 IMAD.IADD R17, R17, 0x1, R11 ;  /* 0x0000000111113824 */ /* 0x000fe200078e020b */
[----:B------:R-:W-:Y:S01]  /*0600*/  SEL R18, R18, 0x2, P1 ;  /* 0x0000000212127807 */ /* 0x000fe20000800000 */
[----:B------:R-:W-:Y:S01]  /*0610*/  @!P3 IMAD.MOV.U32 R17, RZ, RZ, R9 ;  /* 0x000000ffff11b224 */ /* 0x000fe200078e0009 */
[----:B------:R0:W3:Y:S01]  /*0620*/  @!UP1 SYNCS.EXCH.64 URZ, [UR8+0x88], UR4 ;  /* 0x00008804083f95b2 */ /* 0x0000e20008000100 */
[----:B------:R-:W-:Y:S01]  /*0630*/  NOP ;  /* 0x0000000000007918 */ /* 0x000fe20000000000 */
[----:B0-----:R-:W-:-:S03]  /*0640*/  UIMAD.WIDE.U32 UR4, UR6, UR7, URZ ;  /* 0x00000007060472a5 */ /* 0x001fc6000f8e003f */
[----:B------:R-:W-:Y:S02]  /*0650*/  ULDC UR6, c[0x0][0x14] ;  /* 0x0000050000067ab9 */ /* 0x000fe40000000800 */
[----:B------:R-:W-:Y:S02]  /*0660*/  UIMAD.WIDE.U32 UR38, UR4, UR6, URZ ;  /* 0x00000006042672a5 */ /* 0x000fe4000f8e003f */
[----:B------:R-:W-:-:S04]  /*0670*/  UIMAD UR41, UR5, UR6, URZ ;  /* 0x00000006052972a4 */ /* 0x000fc8000f8e023f */
[----:B------:R-:W-:Y:S01]  /*0680*/  UIADD3 UR41, UR39, UR41, URZ ;  /* 0x0000002927297290 */ /* 0x000fe2000fffe03f */
[----:B---34-:R-:W-:Y:S06]  /*0690*/  BAR.SYNC.DEFER_BLOCKING 0x0 ;  /* 0x0000000000007b1d */ /* 0x018fec0000010000 */
[----:B------:R-:W-:Y:S05]  /*06a0*/  @!P2 BRA `(.L_x_3) ;  /* 0x000000440028a947 */ /* 0x000fea0003800000 */
[----:B------:R-:W-:-:S13]  /*06b0*/  ISETP.GT.U32.AND P0, PT, R10, 0x1, PT ;  /* 0x000000010a00780c */ /* 0x000fda0003f04070 */
[----:B------:R-:W-:Y:S05]  /*06c0*/  @P0 EXIT ;  /* 0x000000000000094d */ /* 0x000fea0003800000 */
[----:B------:R-:W-:Y:S01]  /*06d0*/  ULDC.64 UR4, c[0x0][0x650] ;  /* 0x0001940000047ab9 */ /* 0x000fe20000000a00 */
[----:B------:R-:W-:Y:S01]  /*06e0*/  PRMT R0, RZ, 0x7610, R0 ;  /* 0x00007610ff007816 */ /* 0x000fe20000000000 */
[----:B------:R-:W-:Y:S01]  /*06f0*/  IMAD.MOV.U32 R69, RZ, RZ, -0x1 ;  /* 0xffffffffff457424 */ /* 0x000fe200078e00ff */
[----:B------:R-:W-:Y:S01]  /*0700*/  ISETP.GE.U32.AND P0, PT, R16, UR4, PT ;  /* 0x0000000410007c0c */ /* 0x000fe2000bf06070 */
[----:B------:R-:W-:Y:S02]  /*0710*/  IMAD.MOV.U32 R68, RZ, RZ, -0x1 ;  /* 0xffffffffff447424 */ /* 0x000fe400078e00ff */
[----:B------:R-:W-:Y:S01]  /*0720*/  IMAD.MOV.U32 R67, RZ, RZ, -0x1 ;  /* 0xffffffffff437424 */ /* 0x000fe200078e00ff */
[----:B------:R-:W-:-:S13]  /*0730*/  ISETP.GE.U32.AND.EX P0, PT, R17, UR5, PT, P0 ;  /* 0x0000000511007c0c */ /* 0x000fda000bf06100 */
[----:B------:R-:W-:Y:S05]  /*0740*/  @P0 BRA `(.L_x_4) ;  /* 0x0000000400540947 */ /* 0x000fea0003800000 */
[----:B------:R-:W0:Y:S01]  /*0750*/  LDC.64 R20, c[0x0][0x628] ;  /* 0x00018a00ff147b82 */ /* 0x000e220000000a00 */
[----:B------:R-:W-:Y:S02]  /*0760*/  IMAD.MOV.U32 R8, RZ, RZ, R16 ;  /* 0x000000ffff087224 */ /* 0x000fe400078e0010 */
[----:B------:R-:W-:-:S05]  /*0770*/  IMAD.MOV.U32 R9, RZ, RZ, R17 ;  /* 0x000000ffff097224 */ /* 0x000fca00078e0011 */
[----:B------:R-:W1:Y:S08]  /*0780*/  LDC R0, c[0x0][0x630] ;  /* 0x00018c00ff007b82 */ /* 0x000e700000000800 */
[----:B------:R-:W2:Y:S01]  /*0790*/  LDC.64 R22, c[0x0][0x620] ;  /* 0x00018800ff167b82 */ /* 0x000ea20000000a00 */
[----:B0-----:R-:W-:-:S04]  /*07a0*/  ISETP.NE.U32.AND P0, PT, R20, RZ, PT ;  /* 0x000000ff1400720c */ /* 0x001fc80003f05070 */
[----:B------:R-:W-:-:S13]  /*07b0*/  ISETP.NE.AND.EX P0, PT, R21, RZ, PT, P0 ;  /* 0x000000ff1500720c */ /* 0x000fda0003f05300 */
[----:B-12---:R-:W-:Y:S05]  /*07c0*/  @!P0 BRA `(.L_x_5) ;  /* 0x0000000000288947 */ /* 0x006fea0003800000 */
[----:B------:R-:W0:Y:S02]  /*07d0*/  LDC R13, c[0x0][0x634] ;  /* 0x00018d00ff0d7b82 */ /* 0x000e240000000800 */
[----:B0-----:R-:W-:-:S05]  /*07e0*/  IADD3 R13, P0, R16, R13, RZ ;  /* 0x0000000d100d7210 */ /* 0x001fca0007f1e0ff */
[----:B------:R-:W-:-:S04]  /*07f0*/  IMAD.X R15, RZ, RZ, R17, P0 ;  /* 0x000000ffff0f7224 */ /* 0x000fc800000e0611 */
[----:B------:R-:W-:-:S04]  /*0800*/  IMAD.WIDE.U32 R8, R15, R20, RZ ;  /* 0x000000140f087225 */ /* 0x000fc800078e00ff */
[----:B------:R-:W-:-:S04]  /*0810*/  IMAD.WIDE.U32 R10, P0, R13, R21, R8 ;  /* 0x000000150d0a7225 */ /* 0x000fc80007800008 */
[----:B------:R-:W-:-:S04]  /*0820*/  IMAD.WIDE.U32 R8, R13, R20, RZ ;  /* 0x000000140d087225 */ /* 0x000fc800078e00ff */
[----:B------:R-:W-:Y:S01]  /*0830*/  IMAD.X R13, RZ, RZ, RZ, P0 ;  /* 0x000000ffff0d7224 */ /* 0x000fe200000e06ff */
[----:B------:R-:W-:Y:S01]  /*0840*/  IADD3 RZ, P0, R9, R10, RZ ;  /* 0x0000000a09ff7210 */ /* 0x000fe20007f1e0ff */
[----:B------:R-:W-:-:S04]  /*0850*/  IMAD.MOV.U32 R12, RZ, RZ, R11 ;  /* 0x000000ffff0c7224 */ /* 0x000fc800078e000b */
[----:B------:R-:W-:-:S08]  /*0860*/  IMAD.WIDE.U32.X R8, R15, R21, R12, P0 ;  /* 0x000000150f087225 */ /* 0x000fd000000e040c */
.L_x_5:
[-CC-:B------:R-:W-:Y:S01]  /*0870*/  SHF.R.U64 R67, R8, R0.reuse, R9.reuse ;  /* 0x0000000008437219 */ /* 0x180fe20000001209 */
[----:B------:R-:W0:Y:S01]  /*0880*/  LDC R12, c[0x0][0x618] ;  /* 0x00018600ff0c7b82 */ /* 0x000e220000000800 */
[----:B------:R-:W-:Y:S01]  /*0890*/  SHF.R.U32.HI R7, RZ, R0, R9 ;  /* 0x00000000ff077219 */ /* 0x000fe20000011609 */
[----:B------:R-:W-:Y:S01]  /*08a0*/  ULDC UR4, c[0x0][0x150] ;  /* 0x0000540000047ab9 */ /* 0x000fe20000000800 */
[----:B------:R-:W-:Y:S02]  /*08b0*/  IADD3 R11, P0, RZ, -R67, RZ ;  /* 0x80000043ff0b7210 */ /* 0x000fe40007f1e0ff */
[----:B------:R-:W-:-:S03]  /*08c0*/  I2FP.F32.U32 R0, R6 ;  /* 0x0000000600007245 */ /* 0x000fc60000201000 */
[----:B------:R-:W1:Y:S01]  /*08d0*/  LDC.64 R30, c[0x0][0x640] ;  /* 0x00019000ff1e7b82 */ /* 0x000e620000000a00 */
[----:B------:R-:W-:Y:S02]  /*08e0*/  IMAD.X R13, RZ, RZ, ~R7, P0 ;  /* 0x000000ffff0d7224 */ /* 0x000fe400000e0e07 */
[----:B------:R-:W-:Y:S01]  /*08f0*/  FMUL R0, R0, UR4 ;  /* 0x0000000400007c20 */ /* 0x000fe20008400000 */
[----:B------:R-:W-:Y:S01]  /*0900*/  IMAD.WIDE.U32 R8, R11, R22, R16 ;  /* 0x000000160b087225 */ /* 0x000fe200078e0010 */
[----:B------:R-:W-:-:S03]  /*0910*/  ULDC UR4, c[0x0][0x154] ;  /* 0x0000550000047ab9 */ /* 0x000fc60000000800 */
[----:B------:R-:W-:Y:S01]  /*0920*/  IMAD R10, R13, R22, RZ ;  /* 0x000000160d0a7224 */ /* 0x000fe200078e02ff */
[----:B------:R-:W2:Y:S01]  /*0930*/  LDC R7, c[0x0][0x144] ;  /* 0x00005100ff077b82 */ /* 0x000ea20000000800 */
[----:B------:R-:W3:Y:S02]  /*0940*/  F2I.U32.TRUNC.NTZ R0, R0 ;  /* 0x0000000000007305 */ /* 0x000ee4000020f000 */
[----:B------:R-:W-:-:S04]  /*0950*/  IMAD R11, R11, R23, R10 ;  /* 0x000000170b0b7224 */ /* 0x000fc800078e020a */
[----:B------:R-:W-:Y:S01]  /*0960*/  IMAD.IADD R9, R9, 0x1, R11 ;  /* 0x0000000109097824 */ /* 0x000fe200078e020b */
[----:B------:R-:W4:Y:S01]  /*0970*/  LDC R24, c[0x0][0x608] ;  /* 0x00018200ff187b82 */ /* 0x000f220000000800 */
[----:B------:R-:W-:-:S03]  /*0980*/  IMAD.MOV.U32 R11, RZ, RZ, -0x1 ;  /* 0xffffffffff0b7424 */ /* 0x000fc600078e00ff */
[-CC-:B0-----:R-:W-:Y:S02]  /*0990*/  SHF.R.U64 R22, R8, R12.reuse, R9.reuse ;  /* 0x0000000c08167219 */ /* 0x181fe40000001209 */
[----:B------:R-:W-:Y:S02]  /*09a0*/  I2FP.F32.U32 R8, R5 ;  /* 0x0000000500087245 */ /* 0x000fe40000201000 */
[----:B------:R-:W0:Y:S01]  /*09b0*/  LDC R28, c[0x0][0x658] ;  /* 0x00019600ff1c7b82 */ /* 0x000e220000000800 */
[----:B-1----:R-:W-:Y:S01]  /*09c0*/  ISETP.NE.U32.AND P0, PT, R30, RZ, PT ;  /* 0x000000ff1e00720c */ /* 0x002fe20003f05070 */
[----:B---3--:R-:W-:Y:S02]  /*09d0*/  IMAD.MOV R10, RZ, RZ, -R0 ;  /* 0x000000ffff0a7224 */ /* 0x008fe400078e0a00 */
[----:B------:R-:W-:Y:S01]  /*09e0*/  FMUL R8, R8, UR4 ;  /* 0x0000000408087c20 */ /* 0x000fe20008400000 */
[----:B------:R-:W-:Y:S02]  /*09f0*/  SHF.R.U32.HI R9, RZ, R12, R9 ;  /* 0x0000000cff097219 */ /* 0x000fe40000011609 */
[----:B------:R-:W-:Y:S01]  /*0a00*/  ISETP.NE.AND.EX P0, PT, R31, RZ, PT, P0 ;  /* 0x000000ff1f00720c */ /* 0x000fe20003f05300 */
[----:B------:R1:W3:Y:S01]  /*0a10*/  F2I.U32.TRUNC.NTZ R15, R8 ;  /* 0x00000008000f7305 */ /* 0x0002e2000020f000 */
[----:B------:R-:W1:Y:S01]  /*0a20*/  LDC R20, c[0x0][0x148] ;  /* 0x00005200ff147b82 */ /* 0x000e620000000800 */
[----:B--2---:R-:W-:-:S07]  /*0a30*/  IMAD R0, R7, R10, R6 ;  /* 0x0000000a07007224 */ /* 0x004fce00078e0206 */
[----:B------:R-:W2:Y:S01]  /*0a40*/  LDC R26, c[0x0][0x600] ;  /* 0x00018000ff1a7b82 */ /* 0x000ea20000000800 */
[-CC-:B----4-:R-:W-:Y:S02]  /*0a50*/  SHF.R.U64 R32, R22, R24.reuse, R9.reuse ;  /* 0x0000001816207219 */ /* 0x190fe40000001209 */
[----:B------:R-:W-:Y:S01]  /*0a60*/  SHF.R.U32.HI R7, RZ, R24, R9 ;  /* 0x00000018ff077219 */ /* 0x000fe20000011609 */
[----:B------:R-:W-:-:S04]  /*0a70*/  IMAD.MOV.U32 R9, RZ, RZ, 0x1 ;  /* 0x00000001ff097424 */ /* 0x000fc800078e00ff */
[----:B------:R-:W4:Y:S01]  /*0a80*/  LDC R21, c[0x0][0x648] ;  /* 0x00019200ff157b82 */ /* 0x000f220000000800 */
[-C--:B0-----:R-:W-:Y:S02]  /*0a90*/  SHF.L.U32 R6, R11, R28.reuse, RZ ;  /* 0x0000001c0b067219 */ /* 0x081fe400000006ff */
[--C-:B------:R-:W-:Y:S02]  /*0aa0*/  SHF.R.U64 R24, R32, R28, R7.reuse ;  /* 0x0000001c20187219 */ /* 0x100fe40000001207 */
[----:B------:R-:W-:Y:S02]  /*0ab0*/  LOP3.LUT R13, RZ, R6, RZ, 0x33, !PT ;  /* 0x00000006ff0d7212 */ /* 0x000fe400078e33ff */
[-C--:B------:R-:W-:Y:S01]  /*0ac0*/  SHF.R.U32.HI R7, RZ, R28.reuse, R7 ;  /* 0x0000001cff077219 */ /* 0x080fe20000011607 */
[----:B------:R-:W0:Y:S01]  /*0ad0*/  LDC R23, c[0x0][0x638] ;  /* 0x00018e00ff177b82 */ /* 0x000e220000000800 */
[----:B------:R-:W-:Y:S01]  /*0ae0*/  SHF.L.U32 R12, R9, R28, RZ ;  /* 0x0000001c090c7219 */ /* 0x000fe200000006ff */
[----:B------:R-:W-:-:S06]  /*0af0*/  IMAD.MOV.U32 R6, RZ, RZ, R24 ;  /* 0x000000ffff067224 */ /* 0x000fcc00078e0018 */
[----:B------:R-:W0:Y:S01]  /*0b00*/  LDC R69, c[0x0][0x610] ;  /* 0x00018400ff457b82 */ /* 0x000e220000000800 */
[----:B-1-3--:R-:W-:Y:S05]  /*0b10*/  @!P0 BRA `(.L_x_6) ;  /* 0x0000000000288947 */ /* 0x00afea0003800000 */
[----:B------:R-:W1:Y:S02]  /*0b20*/  LDC R11, c[0x0][0x64c] ;  /* 0x00019300ff0b7b82 */ /* 0x000e640000000800 */
[----:B-1----:R-:W-:-:S05]  /*0b30*/  IADD3 R11, P0, R24, R11, RZ ;  /* 0x0000000b180b7210 */ /* 0x002fca0007f1e0ff */
        /* <DEDUP_REMOVED lines=8> */
.L_x_6:
[----:B----4-:R-:W-:Y:S01]  /*0bc0*/  SHF.R.U64 R6, R6, R21, R7 ;  /* 0x0000001506067219 */ /* 0x010fe20000001207 */
[----:B--2---:R-:W-:Y:S01]  /*0bd0*/  VIADD R7, R26, 0xffffffff ;  /* 0xffffffff1a077836 */ /* 0x004fe20000000000 */
[----:B------:R-:W-:Y:S01]  /*0be0*/  LOP3.LUT R13, R32, R13, RZ, 0xc0, !PT ;  /* 0x0000000d200d7212 */ /* 0x000fe200078ec0ff */
[----:B------:R-:W-:Y:S02]  /*0bf0*/  IMAD.MOV R15, RZ, RZ, -R15 ;  /* 0x000000ffff0f7224 */ /* 0x000fe400078e0a0f */
[----:B------:R-:W-:Y:S02]  /*0c00*/  IMAD.MOV R8, RZ, RZ, -R6 ;  /* 0x000000ffff087224 */ /* 0x000fe400078e0a06 */
[----:B------:R-:W-:Y:S01]  /*0c10*/  IMAD R13, R12, R6, R13 ;  /* 0x000000060c0d7224 */ /* 0x000fe200078e020d */
[----:B------:R-:W-:Y:S01]  /*0c20*/  LOP3.LUT R6, R22, R7, RZ, 0xc0, !PT ;  /* 0x0000000716067212 */ /* 0x000fe200078ec0ff */
[----:B------:R-:W-:Y:S02]  /*0c30*/  @P3 IMAD R0, R20, R15, R5 ;  /* 0x0000000f14003224 */ /* 0x000fe400078e0205 */
[----:B0-----:R-:W-:-:S02]  /*0c40*/  IMAD R5, R8, R23, R24 ;  /* 0x0000001708057224 */ /* 0x001fc400078e0218 */
[----:B------:R-:W-:Y:S02]  /*0c50*/  IMAD R69, R13, R69, R0 ;  /* 0x000000450d457224 */ /* 0x000fe400078e0200 */
[----:B------:R-:W-:Y:S02]  /*0c60*/  IMAD R6, R5, R26, R6 ;  /* 0x0000001a05067224 */ /* 0x000fe400078e0206 */
[----:B------:R-:W-:-:S03]  /*0c70*/  IMAD.MOV.U32 R0, RZ, RZ, 0x1 ;  /* 0x00000001ff007424 */ /* 0x000fc600078e00ff */
[----:B------:R-:W-:Y:S02]  /*0c80*/  SEL R68, R6, R69, !P3 ;  /* 0x0000004506447207 */ /* 0x000fe40005800000 */
[----:B------:R-:W-:-:S07]  /*0c90*/  SEL R69, R69, R6, !P3 ;  /* 0x0000000645457207 */ /* 0x000fce0005800000 */
.L_x_4:
[----:B------:R-:W-:-:S08]  /*0ca0*/  NOP ;  /* 0x0000000000007918 */ /* 0x000fd00000000000 */
[----:B------:R-:W0:Y:S02]  /*0cb0*/  USETMAXREG.TRY_ALLOC.CTAPOOL UP0, 0xe8 ;  /* 0x000000e8000079c8 */ /* 0x000e240008000600 */
[----:B0-----:R-:W-:-:S13]  /*0cc0*/  PLOP3.LUT P0, PT, PT, PT, UP0, 0x80, 0x0 ;  /* 0x000000000000781c */ /* 0x001fda0003f0f008 */
[----:B------:R-:W-:Y:S05]  /*0cd0*/  @!P0 BRA `(.L_x_4) ;  /* 0xfffffffc00f08947 */ /* 0x000fea000383ffff */
[----:B------:R-:W-:Y:S01]  /*0ce0*/  ULDC.64 UR4, c[0x0][0x598] ;  /* 0x0001660000047ab9 */ /* 0x000fe20000000a00 */
[----:B------:R-:W-:Y:S01]  /*0cf0*/  ULDC.64 UR36, c[0x0][0x208] ;  /* 0x0000820000247ab9 */ /* 0x000fe20000000a00 */
[----:B------:R-:W-:-:S04]  /*0d00*/  ISETP.NE.U32.AND P0, PT, RZ, UR4, PT ;  /* 0x00000004ff007c0c */ /* 0x000fc8000bf05070 */
[----:B------:R-:W-:-:S13]  /*0d10*/  ISETP.NE.AND.EX P0, PT, RZ, UR5, PT, P0 ;  /* 0x00000005ff007c0c */ /* 0x000fda000bf05300 */
[----:B------:R-:W-:Y:S05]  /*0d20*/  @!P0 BRA `(.L_x_7) ;  /* 0x00000000001c8947 */ /* 0x000fea0003800000 */
[----:B------:R-:W0:Y:S02]  /*0d30*/  LDC.64 R6, c[0x0][0x598] ;  /* 0x00016600ff067b82 */ /* 0x000e240000000a00 */
[----:B0-----:R-:W2:Y:S02]  /*0d40*/  LDG.E.64 R6, desc[UR36][R6.64] ;  /* 0x0000002406067981 */ /* 0x001ea4000c1e1b00 */
[----:B--2---:R-:W-:-:S04]  /*0d50*/  ISETP.NE.U32.AND P0, PT, R6, RZ, PT ;  /* 0x000000ff0600720c */ /* 0x004fc80003f05070 */
[----:B------:R-:W-:-:S13]  /*0d60*/  ISETP.NE.AND.EX P0, PT, R7, RZ, PT, P0 ;  /* 0x000000ff0700720c */ /* 0x000fda0003f05300 */
[----:B------:R-:W-:Y:S05]  /*0d70*/  @!P0 BRA `(.L_x_7) ;  /* 0x0000000000088947 */ /* 0x000fea0003800000 */
[----:B------:R0:W5:Y:S01]  /*0d80*/  LD.E R19, desc[UR36][R6.64] ;  /* 0x0000002406137980 */ /* 0x000162000c101900 */
[----:B------:R-:W-:Y:S05]  /*0d90*/  BRA `(.L_x_8) ;  /* 0x0000000000247947 */ /* 0x000fea0003800000 */
.L_x_7:
[----:B------:R-:W-:Y:S02]  /*0da0*/  ULDC.64 UR4, c[0x0][0x588] ;  /* 0x0001620000047ab9 */ /* 0x000fe40000000a00 */
[----:B------:R-:W-:-:S04]  /*0db0*/  ISETP.NE.U32.AND P0, PT, RZ, UR4, PT ;  /* 0x00000004ff007c0c */ /* 0x000fc8000bf05070 */
[----:B------:R-:W-:-:S13]  /*0dc0*/  ISETP.NE.AND.EX P0, PT, RZ, UR5, PT, P0 ;  /* 0x00000005ff007c0c */ /* 0x000fda000bf05300 */
[----:B------:R-:W-:Y:S05]  /*0dd0*/  @!P0 BRA `(.L_x_9) ;  /* 0x00000000000c8947 */ /* 0x000fea0003800000 */
[----:B------:R-:W0:Y:S02]  /*0de0*/  LDC.64 R6, c[0x0][0x588] ;  /* 0x00016200ff067b82 */ /* 0x000e240000000a00 */
[----:B0-----:R1:W5:Y:S01]  /*0df0*/  LDG.E R19, desc[UR36][R6.64] ;  /* 0x0000002406137981 */ /* 0x001362000c1e1900 */
[----:B------:R-:W-:Y:S05]  /*0e00*/  BRA `(.L_x_8) ;  /* 0x0000000000087947 */ /* 0x000fea0003800000 */
.L_x_9:
[----:B------:R-:W-:Y:S02]  /*0e10*/  ULDC UR4, c[0x0][0x580] ;  /* 0x0001600000047ab9 */ /* 0x000fe40000000800 */
[----:B------:R-:W-:-:S07]  /*0e20*/  IMAD.U32 R19, RZ, RZ, UR4 ;  /* 0x00000004ff137e24 */ /* 0x000fce000f8e00ff */
.L_x_8:
[----:B------:R-:W-:Y:S02]  /*0e30*/  ULDC.64 UR4, c[0x0][0x5a0] ;  /* 0x0001680000047ab9 */ /* 0x000fe40000000a00 */
[----:B------:R-:W-:-:S04]  /*0e40*/  ISETP.NE.U32.AND P0, PT, RZ, UR4, PT ;  /* 0x00000004ff007c0c */ /* 0x000fc8000bf05070 */
[----:B------:R-:W-:-:S13]  /*0e50*/  ISETP.NE.AND.EX P0, PT, RZ, UR5, PT, P0 ;  /* 0x00000005ff007c0c */ /* 0x000fda000bf05300 */
[----:B------:R-:W-:Y:S05]  /*0e60*/  @!P0 BRA `(.L_x_10) ;  /* 0x00000000001c8947 */ /* 0x000fea0003800000 */
[----:B01----:R-:W0:Y:S02]  /*0e70*/  LDC.64 R6, c[0x0][0x5a0] ;  /* 0x00016800ff067b82 */ /* 0x003e240000000a00 */
[----:B0-----:R-:W2:Y:S02]  /*0e80*/  LDG.E.64 R6, desc[UR36][R6.64] ;  /* 0x0000002406067981 */ /* 0x001ea4000c1e1b00 */
[----:B--2---:R-:W-:-:S04]  /*0e90*/  ISETP.NE.U32.AND P0, PT, R6, RZ, PT ;  /* 0x000000ff0600720c */ /* 0x004fc80003f05070 */
[----:B------:R-:W-:-:S13]  /*0ea0*/  ISETP.NE.AND.EX P0, PT, R7, RZ, PT, P0 ;  /* 0x000000ff0700720c */ /* 0x000fda0003f05300 */
[----:B------:R-:W-:Y:S05]  /*0eb0*/  @!P0 BRA `(.L_x_10) ;  /* 0x0000000000088947 */ /* 0x000fea0003800000 */
[----:B------:R0:W5:Y:S01]  /*0ec0*/  LD.E R56, desc[UR36][R6.64] ;  /* 0x0000002406387980 */ /* 0x000162000c101900 */
[----:B------:R-:W-:Y:S05]  /*0ed0*/  BRA `(.L_x_11) ;  /* 0x0000000000247947 */ /* 0x000fea0003800000 */
.L_x_10:
[----:B------:R-:W-:Y:S02]  /*0ee0*/  ULDC.64 UR4, c[0x0][0x590] ;  /* 0x0001640000047ab9 */ /* 0x000fe40000000a00 */
[----:B------:R-:W-:-:S04]  /*0ef0*/  ISETP.NE.U32.AND P0, PT, RZ, UR4, PT ;  /* 0x00000004ff007c0c */ /* 0x000fc8000bf05070 */
[----:B------:R-:W-:-:S13]  /*0f00*/  ISETP.NE.AND.EX P0, PT, RZ, UR5, PT, P0 ;  /* 0x00000005ff007c0c */ /* 0x000fda000bf05300 */
[----:B------:R-:W-:Y:S05]  /*0f10*/  @!P0 BRA `(.L_x_12) ;  /* 0x00000000000c8947 */ /* 0x000fea0003800000 */
[----:B------:R-:W2:Y:S02]  /*0f20*/  LDC.64 R56, c[0x0][0x590] ;  /* 0x00016400ff387b82 */ /* 0x000ea40000000a00 */
[----:B--2---:R2:W5:Y:S01]  /*0f30*/  LDG.E R56, desc[UR36][R56.64] ;  /* 0x0000002438387981 */ /* 0x004562000c1e1900 */
[----:B------:R-:W-:Y:S05]  /*0f40*/  BRA `(.L_x_11) ;  /* 0x0000000000087947 */ /* 0x000fea0003800000 */
.L_x_12:
[----:B------:R-:W-:Y:S02]  /*0f50*/  ULDC UR4, c[0x0][0x584] ;  /* 0x0001610000047ab9 */ /* 0x000fe40000000800 */
[----:B------:R-:W-:-:S07]  /*0f60*/  IMAD.U32 R56, RZ, RZ, UR4 ;  /* 0x00000004ff387e24 */ /* 0x000fce000f8e00ff */
.L_x_11:
[----:B------:R-:W-:-:S13]  /*0f70*/  LOP3.LUT P0, RZ, R0, 0xff, RZ, 0xc0, !PT ;  /* 0x000000ff00ff7812 */ /* 0x000fda000780c0ff */
[----:B------:R-:W-:Y:S05]  /*0f80*/  @!P0 EXIT ;  /* 0x000000000000894d */ /* 0x000fea0003800000 */
[----:B------:R-:W3:Y:S01]  /*0f90*/  LDC R59, c[0x0][0x658] ;  /* 0x00019600ff3b7b82 */ /* 0x000ee20000000800 */
[----:B------:R-:W-:Y:S01]  /*0fa0*/  ULDC.64 UR6, c[0x0][0x288] ;  /* 0x0000a20000067ab9 */ /* 0x000fe20000000a00 */
[----:B------:R-:W-:Y:S01]  /*0fb0*/  LOP3.LUT R14, R14, 0x1, RZ, 0xc0, !PT ;  /* 0x000000010e0e7812 */ /* 0x000fe200078ec0ff */
[----:B------:R-:W-:Y:S01]  /*0fc0*/  UIADD3 UR4, UR7, 0x7f, URZ ;  /* 0x0000007f07047890 */ /* 0x000fe2000fffe03f */
[----:B------:R-:W-:Y:S01]  /*0fd0*/  SHF.R.U32.HI R0, RZ, 0x2, R3 ;  /* 0x00000002ff007819 */ /* 0x000fe20000011603 */
[----:B------:R-:W-:Y:S01]  /*0fe0*/  IMAD.U32 R5, RZ, RZ, UR6 ;  /* 0x00000006ff057e24 */ /* 0x000fe2000f8e00ff */
[----:B------:R-:W-:Y:S01]  /*0ff0*/  SHF.R.U32.HI R4, RZ, 0x1, R4 ;  /* 0x00000001ff047819 */ /* 0x000fe20000011604 */
[----:B------:R-:W-:Y:S01]  /*1000*/  USHF.R.S32.HI UR5, URZ, 0x1f, UR4 ;  /* 0x0000001f3f057899 */ /* 0x000fe20008011404 */
[----:B01----:R-:W0:Y:S01]  /*1010*/  LDC.64 R6, c[0x0][0x5c8] ;  /* 0x00017200ff067b82 */ /* 0x003e220000000a00 */
[----:B------:R-:W-:Y:S01]  /*1020*/  LOP3.LUT R60, R3, 0x3, RZ, 0xc0, !PT ;  /* 0x00000003033c7812 */ /* 0x000fe200078ec0ff */
[----:B------:R-:W-:Y:S01]  /*1030*/  IMAD.SHL.U32 R9, R14, 0x40, RZ ;  /* 0x000000400e097824 */ /* 0x000fe200078e00ff */
[----:B------:R-:W-:Y:S01]  /*1040*/  LOP3.LUT R0, R0, 0x7, RZ, 0xc0, !PT ;  /* 0x0000000700007812 */ /* 0x000fe200078ec0ff */
[----:B------:R-:W-:Y:S01]  /*1050*/  ULEA.HI UR5, UR5, UR4, URZ, 0x7 ;  /* 0x0000000405057291 */ /* 0x000fe2000f8f383f */
[----:B------:R-:W-:Y:S01]  /*1060*/  LOP3.LUT R23, R4, 0x30, RZ, 0xc0, !PT ;  /* 0x0000003004177812 */ /* 0x000fe200078ec0ff */
[----:B------:R-:W-:Y:S01]  /*1070*/  IMAD R60, R60, -0x2, R5 ;  /* 0xfffffffe3c3c7824 */ /* 0x000fe200078e0205 */
[--C-:B------:R-:W-:Y:S01]  /*1080*/  LOP3.LUT R22, R9, 0x40, R0.reuse, 0xe2, !PT ;  /* 0x0000004009167812 */ /* 0x100fe200078ee200 */
[----:B------:R-:W1:Y:S01]  /*1090*/  LDC R63, c[0x0][0x600] ;  /* 0x00018000ff3f7b82 */ /* 0x000e620000000800 */
[----:B------:R-:W-:Y:S01]  /*10a0*/  IADD3 R5, RZ, -R23, -R0 ;  /* 0x80000017ff057210 */ /* 0x000fe20007ffe800 */
[----:B------:R-:W-:Y:S01]  /*10b0*/  IMAD.MOV.U32 R0, RZ, RZ, -0x1 ;  /* 0xffffffffff007424 */ /* 0x000fe200078e00ff */
[----:B------:R-:W-:Y:S01]  /*10c0*/  USHF.R.S32.HI UR43, URZ, 0x7, UR5 ;  /* 0x000000073f2b7899 */ /* 0x000fe20008011405 */
[----:B------:R-:W-:Y:S01]  /*10d0*/  IMAD.MOV.U32 R4, RZ, RZ, 0x1 ;  /* 0x00000001ff047424 */ /* 0x000fe200078e00ff */
[C---:B------:R-:W-:Y:S01]  /*10e0*/  LOP3.LUT R62, R3.reuse, 0x80, RZ, 0xc0, !PT ;  /* 0x00000080033e7812 */ /* 0x040fe200078ec0ff */
[----:B------:R-:W-:Y:S01]  /*10f0*/  IMAD R5, R14, -0x40, R5 ;  /* 0xffffffc00e057824 */ /* 0x000fe200078e0205 */
[----:B------:R-:W-:Y:S01]  /*1100*/  UISETP.LT.AND UP0, UPT, UR43, 0x1, UPT ;  /* 0x000000012b00788c */ /* 0x000fe2000bf01270 */
[----:B---3--:R-:W-:Y:S01]  /*1110*/  SHF.L.U32 R0, R0, R59, RZ ;  /* 0x0000003b00007219 */ /* 0x008fe200000006ff */
[----:B------:R-:W-:Y:S01]  /*1120*/  ULDC UR4, c[0x0][0x284] ;  /* 0x0000a10000047ab9 */ /* 0x000fe20000000800 */
[----:B------:R-:W-:Y:S01]  /*1130*/  LOP3.LUT R22, R22, R23, RZ, 0xfc, !PT ;  /* 0x0000001716167212 */ /* 0x000fe200078efcff */
[----:B------:R-:W-:Y:S01]  /*1140*/  USEL UR44, UR43, 0x1, UP0 ;  /* 0x000000012b2c7887 */ /* 0x000fe20008000000 */
[----:B------:R-:W-:Y:S01]  /*1150*/  SHF.L.U32 R59, R4, R59, RZ ;  /* 0x0000003b043b7219 */ /* 0x000fe200000006ff */
[----:B------:R-:W-:Y:S01]  /*1160*/  IMAD.SHL.U32 R61, R3, 0x2, RZ ;  /* 0x00000002033d7824 */ /* 0x000fe200078e00ff */
[----:B------:R-:W-:Y:S01]  /*1170*/  LOP3.LUT R66, R18, 0x1, RZ, 0xfc, !PT ;  /* 0x0000000112427812 */ /* 0x000fe200078efcff */
[----:B------:R-:W-:Y:S01]  /*1180*/  VIADD R65, R5, UR4 ;  /* 0x0000000405417c36 */ /* 0x000fe20008000000 */
[C---:B0-----:R-:W-:Y:S01]  /*1190*/  SHF.L.U64.HI R58, R6.reuse, 0x3, R7 ;  /* 0x00000003063a7819 */ /* 0x041fe20000010207 */
[----:B--2---:R-:W-:Y:S01]  /*11a0*/  IMAD.SHL.U32 R57, R6, 0x8, RZ ;  /* 0x0000000806397824 */ /* 0x004fe200078e00ff */
[----:B------:R-:W-:Y:S01]  /*11b0*/  SHF.R.U32.HI R62, RZ, 0x7, R62 ;  /* 0x00000007ff3e7819 */ /* 0x000fe2000001163e */
[----:B------:R-:W-:Y:S01]  /*11c0*/  IMAD.MOV.U32 R23, RZ, RZ, RZ ;  /* 0x000000ffff177224 */ /* 0x000fe200078e00ff */
[----:B------:R-:W-:Y:S01]  /*11d0*/  LOP3.LUT R64, RZ, R0, RZ, 0x33, !PT ;  /* 0x00000000ff407212 */ /* 0x000fe200078e33ff */
[----:B------:R-:W-:Y:S01]  /*11e0*/  UIADD3 UR44, UR43, -UR44, URZ ;  /* 0x8000002c2b2c7290 */ /* 0x000fe2000fffe03f */
[----:B------:R-:W-:Y:S01]  /*11f0*/  UMOV UR40, URZ ;  /* 0x0000003f00287c82 */ /* 0x000fe20008000000 */
[----:B-1----:R-:W-:Y:S01]  /*1200*/  VIADD R63, R63, 0xffffffff ;  /* 0xffffffff3f3f7836 */ /* 0x002fe20000000000 */
[----:B------:R-:W-:-:S09]  /*1210*/  UMOV UR42, URZ ;  /* 0x0000003f002a7c82 */ /* 0x000fd20008000000 */
.L_x_94:
[----:B0-----:R-:W0:Y:S01]  /*1220*/  SHFL.IDX PT, R0, R62, RZ, 0x1f ;  /* 0x00001fff3e007589 */ /* 0x001e2200000e0000 */
[----:B-1----:R-:W1:Y:S01]  /*1230*/  S2UR UR7, SR_CgaCtaId ;  /* 0x00000000000779c3 */ /* 0x002e620000008800 */
[----:B------:R-:W-:Y:S01]  /*1240*/  UMOV UR6, 0x400 ;  /* 0x0000040000067882 */ /* 0x000fe20000000000 */
[----:B0-----:R-:W-:Y:S01]  /*1250*/  R2UR UR4, R0 ;  /* 0x00000000000472ca */ /* 0x001fe200000e0000 */
[----:B-1----:R-:W-:-:S12]  /*1260*/  ULEA UR46, UR7, UR6, 0x18 ;  /* 0x00000006072e7291 */ /* 0x002fd8000f8ec03f */
[----:B------:R-:W-:-:S04]  /*1270*/  ULEA.HI UR5, UR4, UR4, URZ, 0x1 ;  /* 0x0000000404057291 */ /* 0x000fc8000f8f083f */
[----:B------:R-:W-:-:S04]  /*1280*/  ULOP3.LUT UR5, UR5, 0x7fffe, URZ, 0xc0, !UPT ;  /* 0x0007fffe05057892 */ /* 0x000fc8000f8ec03f */
[----:B------:R-:W-:-:S03]  /*1290*/  UIADD3 UR5, UR4, -UR5, URZ ;  /* 0x8000000504057290 */ /* 0x000fc6000fffe03f */
[----:B------:R-:W-:Y:S01]  /*12a0*/  ULDC UR4, c[0x0][0x28c] ;  /* 0x0000a30000047ab9 */ /* 0x000fe20000000800 */
[----:B------:R-:W-:Y:S01]  /*12b0*/  ULEA UR5, UR5, UR46, 0xd ;  /* 0x0000002e05057291 */ /* 0x000fe2000f8e683f */
[----:B------:R-:W-:-:S03]  /*12c0*/  ISETP.LT.AND P0, PT, RZ, UR4, PT ;  /* 0x00000004ff007c0c */ /* 0x000fc6000bf01270 */
[----:B------:R-:W-:-:S04]  /*12d0*/  UIADD3 UR5, UR5, 0x180, URZ ;  /* 0x0000018005057890 */ /* 0x000fc8000fffe03f */
[----:B------:R-:W-:-:S04]  /*12e0*/  USHF.R.U32.HI UR5, URZ, 0x4, UR5 ;  /* 0x000000043f057899 */ /* 0x000fc80008011605 */
[----:B------:R-:W-:-:S04]  /*12f0*/  ULOP3.LUT UR5, UR5, 0x3fff, URZ, 0xc0, !UPT ;  /* 0x00003fff05057892 */ /* 0x000fc8000f8ec03f */
[----:B------:R-:W-:Y:S01]  /*1300*/  ULOP3.LUT UR45, UR5, 0x10000, URZ, 0xfc, !UPT ;  /* 0x00010000052d7892 */ /* 0x000fe2000f8efc3f */
[----:B--2345:R-:W-:Y:S11]  /*1310*/  @P0 BRA `(.L_x_13) ;  /* 0x0000000000400947 */ /* 0x03cff60003800000 */
[----:B------:R-:W-:Y:S01]  /*1320*/  MOV R0, 0x0 ;  /* 0x0000000000007802 */ /* 0x000fe20000000f00 */
[----:B------:R-:W-:Y:S01]  /*1330*/  ULDC.64 UR4, c[0x4][0x68] ;  /* 0x01001a0000047ab9 */ /* 0x000fe20000000a00 */
[----:B------:R-:W-:Y:S01]  /*1340*/  ULDC.64 UR6, c[0x4][0x8] ;  /* 0x0100020000067ab9 */ /* 0x000fe20000000a00 */
[----:B------:R-:W-:Y:S01]  /*1350*/  IMAD.U32 R4, RZ, RZ, UR4 ;  /* 0x00000004ff047e24 */ /* 0x000fe2000f8e00ff */
[----:B------:R0:W1:Y:S01]  /*1360*/  LDC.64 R14, c[0x4][R0] ;  /* 0x01000000000e7b82 */ /* 0x0000620000000a00 */
[----:B------:R-:W-:Y:S01]  /*1370*/  IMAD.U32 R5, RZ, RZ, UR5 ;  /* 0x00000005ff057e24 */ /* 0x000fe2000f8e00ff */
[----:B------:R-:W-:Y:S01]  /*1380*/  ULDC.64 UR4, c[0x4][0x70] ;  /* 0x01001c0000047ab9 */ /* 0x000fe20000000a00 */
[----:B------:R-:W-:Y:S02]  /*1390*/  IMAD.U32 R10, RZ, RZ, UR6 ;  /* 0x00000006ff0a7e24 */ /* 0x000fe4000f8e00ff */
[----:B------:R-:W-:Y:S02]  /*13a0*/  IMAD.U32 R6, RZ, RZ, UR4 ;  /* 0x00000004ff067e24 */ /* 0x000fe4000f8e00ff */
[----:B------:R-:W-:-:S02]  /*13b0*/  IMAD.U32 R7, RZ, RZ, UR5 ;  /* 0x00000005ff077e24 */ /* 0x000fc4000f8e00ff */
[----:B------:R-:W-:Y:S02]  /*13c0*/  IMAD.U32 R11, RZ, RZ, UR7 ;  /* 0x00000007ff0b7e24 */ /* 0x000fe4000f8e00ff */
[----:B------:R-:W-:Y:S02]  /*13d0*/  IMAD.MOV.U32 R8, RZ, RZ, 0x1e1 ;  /* 0x000001e1ff087424 */ /* 0x000fe400078e00ff */
[----:B------:R-:W-:Y:S02]  /*13e0*/  IMAD.MOV.U32 R12, RZ, RZ, 0x1 ;  /* 0x00000001ff0c7424 */ /* 0x000fe400078e00ff */
[----:B0-----:R-:W-:-:S07]  /*13f0*/  IMAD.MOV.U32 R13, RZ, RZ, RZ ;  /* 0x000000ffff0d7224 */ /* 0x001fce00078e00ff */
[----:B------:R-:W-:-:S07]  /*1400*/  LEPC R20, `(.L_x_13) ;  /* 0x000000001014794e */ /* 0x000fce0000000000 */
[----:B-1---5:R-:W-:Y:S05]  /*1410*/  CALL.ABS.NOINC R14 ;  /* 0x000000000e007343 */ /* 0x022fea0003c00000 */
.L_x_13:
[----:B------:R-:W-:-:S13]  /*1420*/  ISETP.NE.AND P0, PT, R66, 0x3, PT ;  /* 0x000000034200780c */ /* 0x000fda0003f05270 */
[----:B------:R-:W-:Y:S05]  /*1430*/  @!P0 BRA `(.L_x_14) ;  /* 0x0000000000048947 */ /* 0x000fea0003800000 */
[----:B------:R-:W-:Y:S01]  /*1440*/  BPT.TRAP 0x1 ;  /* 0x000000040000795c */ /* 0x000fe20000300000 */
.L_x_14:
[----:B------:R-:W-:Y:S02]  /*1450*/  IMAD.U32 R3, RZ, RZ, UR42 ;  /* 0x0000002aff037e24 */ /* 0x000fe4000f8e00ff */
[----:B------:R-:W-:-:S03]  /*1460*/  IMAD.U32 R0, RZ, RZ, UR40 ;  /* 0x00000028ff007e24 */ /* 0x000fc6000f8e00ff */
[----:B------:R-:W-:Y:S02]  /*1470*/  LEA R3, R3, UR46, 0x3 ;  /* 0x0000002e03037c11 */ /* 0x000fe4000f8e18ff */
[----:B------:R-:W-:-:S04]  /*1480*/  SHF.L.U32 R0, R0, 0x1f, RZ ;  /* 0x0000001f00007819 */ /* 0x000fc800000006ff */
[----:B------:R0:W1:Y:S01]  /*1490*/  SYNCS.PHASECHK.TRANS64.TRYWAIT P1, [R3+URZ], R0 ;  /* 0x00000000030075a7 */ /* 0x000062000802017f */
[----:B------:R-:W-:Y:S05]  /*14a0*/  @!P0 BRA `(.L_x_15) ;  /* 0x0000000000048947 */ /* 0x000fea0003800000 */
[----:B------:R-:W-:Y:S01]  /*14b0*/  BPT.TRAP 0x1 ;  /* 0x000000040000795c */ /* 0x000fe20000300000 */
.L_x_15:
[----:B------:R-:W-:-:S05]  /*14c0*/  IMAD.U32 R4, RZ, RZ, UR44 ;  /* 0x0000002cff047e24 */ /* 0x000fca000f8e00ff */
[----:B------:R-:W-:Y:S01]  /*14d0*/  ISETP.GE.AND P2, PT, R4, 0x1, PT ;  /* 0x000000010400780c */ /* 0x000fe20003f46270 */
[----:B-1----:R-:W-:-:S12]  /*14e0*/  @P1 BRA `(.L_x_16) ;  /* 0x0000000000081947 */ /* 0x002fd80003800000 */
[----:B------:R-:W1:Y:S02]  /*14f0*/  SYNCS.PHASECHK.TRANS64.TRYWAIT P1, [R3+URZ], R0 ;  /* 0x00000000030075a7 */ /* 0x000e64000802017f */
[----:B-1----:R-:W-:Y:S05]  /*1500*/  @!P1 BRA `(.L_x_17) ;  /* 0x0000004c00a49947 */ /* 0x002fea0003800000 */
.L_x_16:
[----:B------:R-:W-:Y:S05]  /*1510*/  WARPSYNC.ALL ;  /* 0x0000000000007948 */ /* 0x000fea0003800000 */
[----:B------:R-:W-:Y:S01]  /*1520*/  UIADD3 UR4, UR46, 0x38180, URZ ;  /* 0x000381802e047890 */ /* 0x000fe2000fffe03f */
[----:B------:R-:W-:Y:S01]  /*1530*/  WARPGROUP.ARRIVE ;  /* 0x00000000000079c5 */ /* 0x000fe20000000000 */
[----:B------:R-:W-:Y:S02]  /*1540*/  ULEA UR5, UR42, UR45, 0xb ;  /* 0x0000002d2a057291 */ /* 0x000fe4000f8e583f */
[----:B------:R-:W-:Y:S01]  /*1550*/  USHF.R.U32.HI UR4, URZ, 0x4, UR4 ;  /* 0x000000043f047899 */ /* 0x000fe20008011604 */
[----:B------:R-:W-:Y:S01]  /*1560*/  UMOV UR9, 0x40000040 ;  /* 0x4000004000097882 */ /* 0x000fe20000000000 */
[----:B------:R-:W-:-:S02]  /*1570*/  UMOV UR11, 0x40000040 ;  /* 0x40000040000b7882 */ /* 0x000fc40000000000 */
[----:B------:R-:W-:Y:S01]  /*1580*/  ULOP3.LUT UR4, UR4, 0x3fff, URZ, 0xc0, !UPT ;  /* 0x00003fff04047892 */ /* 0x000fe2000f8ec03f */
[----:B------:R-:W-:-:S03]  /*1590*/  UMOV UR8, UR5 ;  /* 0x0000000500087c82 */ /* 0x000fc60008000000 */
[----:B------:R-:W-:-:S04]  /*15a0*/  ULOP3.LUT UR4, UR4, 0x10000, URZ, 0xfc, !UPT ;  /* 0x0001000004047892 */ /* 0x000fc8000f8efc3f */
[----:B------:R-:W-:-:S07]  /*15b0*/  ULEA UR6, UR42, UR4, 0xa ;  /* 0x000000042a067291 */ /* 0x000fce000f8e503f */
[----:B------:R-:W-:Y:S02]  /*15c0*/  UMOV UR10, UR6 ;  /* 0x00000006000a7c82 */ /* 0x000fe40008000000 */
[----:B------:R-:W-:Y:S01]  /*15d0*/  HGMMA.64x64x16.F32 R24, gdesc[UR8], RZ, !UPT, gsb0 ;  /* 0x00e00000081879f0 */ /* 0x000fe2000c0008ff */
[----:B------:R-:W-:Y:S02]  /*15e0*/  UIADD3 UR8, UR5, 0x2, URZ ;  /* 0x0000000205087890 */ /* 0x000fe4000fffe03f */
[----:B------:R-:W-:Y:S01]  /*15f0*/  UIADD3 UR10, UR6, 0x2, URZ ;  /* 0x00000002060a7890 */ /* 0x000fe2000fffe03f */
[----:B------:R-:W-:Y:S01]  /*1600*/  UMOV UR9, 0x40000040 ;  /* 0x4000004000097882 */ /* 0x000fe20000000000 */
[----:B------:R-:W-:Y:S01]  /*1610*/  UMOV UR11, 0x40000040 ;  /* 0x40000040000b7882 */ /* 0x000fe20000000000 */
[----:B------:R-:W-:Y:S02]  /*1620*/  WARPGROUP.DEPBAR.LE gsb0, 0x0 ;  /* 0x00008000000079c5 */ /* 0x000fe40000010000 */
[----:B------:R-:W-:-:S06]  /*1630*/  WARPGROUP.ARRIVE ;  /* 0x00000000000079c5 */ /* 0x000fcc0000000000 */
[----:B------:R-:W-:Y:S01]  /*1640*/  HGMMA.64x64x16.F32 R24, gdesc[UR8], R24, gsb0 ;  /* 0x00e00000081879f0 */ /* 0x000fe20008000818 */
        /* <DEDUP_REMOVED lines=41> */
[----:B------:R-:W-:Y:S03]  /*18e0*/  HGMMA.64x64x16.F32 R24, gdesc[UR8], R24, gsb0 ;  /* 0x00e00000081879f0 */ /* 0x000fe60008000818 */
[----:B------:R-:W-:Y:S02]  /*18f0*/  WARPGROUP.DEPBAR.LE gsb0, 0x0 ;  /* 0x00008000000079c5 */ /* 0x000fe40000010000 */
[----:B------:R-:W-:Y:S05]  /*1900*/  @!P2 BRA `(.L_x_18) ;  /* 0x00000004008ca947 */ /* 0x000fea0003800000 */
[----:B------:R-:W-:Y:S01]  /*1910*/  UIADD3 UR5, UR42, 0x1, URZ ;  /* 0x000000012a057890 */ /* 0x000fe2000fffe03f */
[----:B01----:R-:W-:-:S03]  /*1920*/  IMAD.U32 R0, RZ, RZ, UR44 ;  /* 0x0000002cff007e24 */ /* 0x003fc6000f8e00ff */
[----:B------:R-:W-:-:S04]  /*1930*/  UISETP.NE.AND UP0, UPT, UR5, 0x7, UPT ;  /* 0x000000070500788c */ /* 0x000fc8000bf05270 */
[----:B------:R-:W-:Y:S02]  /*1940*/  USEL UR6, URZ, 0x1, UP0 ;  /* 0x000000013f067887 */ /* 0x000fe40008000000 */
[----:B------:R-:W-:Y:S02]  /*1950*/  USEL UR5, UR5, URZ, UP0 ;  /* 0x0000003f05057287 */ /* 0x000fe40008000000 */
[----:B------:R-:W-:-:S06]  /*1960*/  ULOP3.LUT UR6, UR40, UR6, URZ, 0x3c, !UPT ;  /* 0x0000000628067292 */ /* 0x000fcc000f8e3c3f */
[----:B------:R-:W-:Y:S01]  /*1970*/  IMAD.U32 R5, RZ, RZ, UR6 ;  /* 0x00000006ff057e24 */ /* 0x000fe2000f8e00ff */
[----:B------:R-:W-:-:S06]  /*1980*/  UMOV UR6, UR42 ;  /* 0x0000002a00067c82 */ /* 0x000fcc0008000000 */
.L_x_25:
[----:B01----:R-:W-:Y:S05]  /*1990*/  @!P0 BRA `(.L_x_19) ;  /* 0x0000000000048947 */ /* 0x003fea0003800000 */
[----:B------:R-:W-:Y:S01]  /*19a0*/  BPT.TRAP 0x1 ;  /* 0x000000040000795c */ /* 0x000fe20000300000 */
.L_x_19:
[----:B------:R-:W0:Y:S01]  /*19b0*/  S2UR UR8, SR_CgaCtaId ;  /* 0x00000000000879c3 */ /* 0x000e220000008800 */
[----:B------:R-:W-:Y:S01]  /*19c0*/  UMOV UR7, 0x400 ;  /* 0x0000040000077882 */ /* 0x000fe20000000000 */
[----:B------:R-:W-:Y:S01]  /*19d0*/  SHF.L.U32 R3, R5, 0x1f, RZ ;  /* 0x0000001f05037819 */ /* 0x000fe200000006ff */
[----:B0-----:R-:W-:-:S04]  /*19e0*/  ULEA UR7, UR8, UR7, 0x18 ;  /* 0x0000000708077291 */ /* 0x001fc8000f8ec03f */
[----:B------:R-:W-:-:S09]  /*19f0*/  ULEA UR8, UR5, UR7, 0x3 ;  /* 0x0000000705087291 */ /* 0x000fd2000f8e183f */
[----:B------:R0:W1:Y:S01]  /*1a00*/  SYNCS.PHASECHK.TRANS64.TRYWAIT P1, [UR8], R3 ;  /* 0x00000003ff0075a7 */ /* 0x0000620008020148 */
[----:B------:R-:W-:Y:S05]  /*1a10*/  @!P0 BRA `(.L_x_20) ;  /* 0x0000000000048947 */ /* 0x000fea0003800000 */
[----:B------:R-:W-:Y:S01]  /*1a20*/  BPT.TRAP 0x1 ;  /* 0x000000040000795c */ /* 0x000fe20000300000 */
.L_x_20:
[----:B-1----:R-:W-:Y:S05]  /*1a30*/  @P1 BRA `(.L_x_21) ;  /* 0x0000000000081947 */ /* 0x002fea0003800000 */
[----:B------:R-:W1:Y:S02]  /*1a40*/  SYNCS.PHASECHK.TRANS64.TRYWAIT P1, [UR8], R3 ;  /* 0x00000003ff0075a7 */ /* 0x000e640008020148 */
[----:B-1----:R-:W-:Y:S05]  /*1a50*/  @!P1 BRA `(.L_x_22) ;  /* 0x0000004800649947 */ /* 0x002fea0003800000 */
.L_x_21:
[----:B------:R-:W-:Y:S01]  /*1a60*/  ULEA UR12, UR5, UR45, 0xb ;  /* 0x0000002d050c7291 */ /* 0x000fe2000f8e583f */
[----:B------:R-:W-:Y:S01]  /*1a70*/  WARPGROUP.ARRIVE ;  /* 0x00000000000079c5 */ /* 0x000fe20000000000 */
[----:B------:R-:W-:Y:S01]  /*1a80*/  ULEA UR13, UR5, UR4, 0xa ;  /* 0x00000004050d7291 */ /* 0x000fe2000f8e503f */
[----:B------:R-:W-:Y:S01]  /*1a90*/  UMOV UR9, 0x40000040 ;  /* 0x4000004000097882 */ /* 0x000fe20000000000 */
[----:B------:R-:W-:-:S03]  /*1aa0*/  UMOV UR11, 0x40000040 ;  /* 0x40000040000b7882 */ /* 0x000fc60000000000 */
[----:B------:R-:W-:Y:S02]  /*1ab0*/  UMOV UR8, UR12 ;  /* 0x0000000c00087c82 */ /* 0x000fe40008000000 */
[----:B------:R-:W-:Y:S02]  /*1ac0*/  UMOV UR10, UR13 ;  /* 0x0000000d000a7c82 */ /* 0x000fe40008000000 */
[----:B------:R-:W-:Y:S01]  /*1ad0*/  HGMMA.64x64x16.F32 R24, gdesc[UR8], R24, gsb0 ;  /* 0x00e00000081879f0 */ /* 0x000fe20008000818 */
[----:B------:R-:W-:Y:S02]  /*1ae0*/  UIADD3 UR8, UR12, 0x2, URZ ;  /* 0x000000020c087890 */ /* 0x000fe4000fffe03f */
[----:B------:R-:W-:Y:S01]  /*1af0*/  UIADD3 UR10, UR13, 0x2, URZ ;  /* 0x000000020d0a7890 */ /* 0x000fe2000fffe03f */
[----:B------:R-:W-:Y:S01]  /*1b00*/  UMOV UR9, 0x40000040 ;  /* 0x4000004000097882 */ /* 0x000fe20000000000 */
[----:B------:R-:W-:Y:S01]  /*1b10*/  UMOV UR11, 0x40000040 ;  /* 0x40000040000b7882 */ /* 0x000fe20000000000 */
[----:B------:R-:W-:-:S02]  /*1b20*/  WARPGROUP.DEPBAR.LE gsb0, 0x0 ;  /* 0x00008000000079c5 */ /* 0x000fc40000010000 */
        /* <DEDUP_REMOVED lines=46> */
[----:B------:R-:W-:Y:S01]  /*1e10*/  BPT.TRAP 0x1 ;  /* 0x000000040000795c */ /* 0x000fe20000300000 */
.L_x_23:
[----:B------:R-:W-:Y:S01]  /*1e20*/  ULEA UR7, UR6, UR7, 0x3 ;  /* 0x0000000706077291 */ /* 0x000fe2000f8e183f */
[----:B------:R-:W-:-:S03]  /*1e30*/  ISETP.GT.U32.AND P1, PT, R18, 0x1, PT ;  /* 0x000000011200780c */ /* 0x000fc60003f24070 */
[----:B------:R-:W-:-:S04]  /*1e40*/  UIADD3 UR7, UR7, 0x38, URZ ;  /* 0x0000003807077890 */ /* 0x000fc8000fffe03f */
[----:B------:R-:W-:-:S09]  /*1e50*/  UPRMT UR7, URZ, 0x654, UR7 ;  /* 0x000006543f077896 */ /* 0x000fd20008000007 */
[----:B------:R-:W-:Y:S01]  /*1e60*/  SYNCS.ARRIVE.TRANS64.RED.A1T0 RZ, [UR7], RZ ;  /* 0x000000ffffff79a7 */ /* 0x000fe20008100407 */
[----:B------:R-:W-:Y:S05]  /*1e70*/  @P1 BRA `(.L_x_24) ;  /* 0x0000000000041947 */ /* 0x000fea0003800000 */
[----:B------:R-:W-:Y:S01]  /*1e80*/  BPT.TRAP 0x1 ;  /* 0x000000040000795c */ /* 0x000fe20000300000 */
.L_x_24:
[----:B------:R-:W-:Y:S01]  /*1e90*/  UIADD3 UR5, UR5, 0x1, URZ ;  /* 0x0000000105057890 */ /* 0x000fe2000fffe03f */
[C---:B------:R-:W-:Y:S01]  /*1ea0*/  ISETP.GT.AND P1, PT, R0.reuse, 0x1, PT ;  /* 0x000000010000780c */ /* 0x040fe20003f24270 */
[----:B------:R-:W-:Y:S01]  /*1eb0*/  UIADD3 UR6, UR6, 0x1, URZ ;  /* 0x0000000106067890 */ /* 0x000fe2000fffe03f */
[----:B------:R-:W-:Y:S01]  /*1ec0*/  VIADD R0, R0, 0xffffffff ;  /* 0xffffffff00007836 */ /* 0x000fe20000000000 */
[----:B------:R-:W-:Y:S02]  /*1ed0*/  UISETP.NE.AND UP0, UPT, UR5, 0x7, UPT ;  /* 0x000000070500788c */ /* 0x000fe4000bf05270 */
[----:B------:R-:W-:Y:S02]  /*1ee0*/  UISETP.NE.AND UP1, UPT, UR6, 0x7, UPT ;  /* 0x000000070600788c */ /* 0x000fe4000bf25270 */
[----:B------:R-:W-:Y:S02]  /*1ef0*/  USEL UR7, URZ, 0x1, UP0 ;  /* 0x000000013f077887 */ /* 0x000fe40008000000 */
[----:B------:R-:W-:-:S02]  /*1f00*/  USEL UR5, UR5, URZ, UP0 ;  /* 0x0000003f05057287 */ /* 0x000fc40008000000 */
[----:B------:R-:W-:Y:S02]  /*1f10*/  USEL UR6, UR6, URZ, UP1 ;  /* 0x0000003f06067287 */ /* 0x000fe40008800000 */
[----:B------:R-:W-:Y:S01]  /*1f20*/  LOP3.LUT R5, R5, UR7, RZ, 0x3c, !PT ;  /* 0x0000000705057c12 */ /* 0x000fe2000f8e3cff */
[----:B------:R-:W-:Y:S09]  /*1f30*/  @P1 BRA `(.L_x_25) ;  /* 0xfffffff800941947 */ /* 0x000ff2000383ffff */
.L_x_18:
[----:B01----:R-:W0:Y:S02]  /*1f40*/  LDC R0, c[0x0][0x28c] ;  /* 0x0000a300ff007b82 */ /* 0x003e240000000800 */
[----:B0-----:R-:W-:-:S13]  /*1f50*/  ISETP.GE.AND P1, PT, R0, 0x1, PT ;  /* 0x000000010000780c */ /* 0x001fda0003f26270 */
[----:B------:R-:W-:Y:S05]  /*1f60*/  @!P1 BRA `(.L_x_26) ;  /* 0x0000000000489947 */ /* 0x000fea0003800000 */
[----:B------:R-:W-:Y:S05]  /*1f70*/  @!P0 BRA `(.L_x_27) ;  /* 0x0000000000048947 */ /* 0x000fea0003800000 */
[----:B------:R-:W-:Y:S01]  /*1f80*/  BPT.TRAP 0x1 ;  /* 0x000000040000795c */ /* 0x000fe20000300000 */
.L_x_27:
[----:B------:R-:W0:Y:S01]  /*1f90*/  S2UR UR7, SR_CgaCtaId ;  /* 0x00000000000779c3 */ /* 0x000e220000008800 */
[----:B------:R-:W-:Y:S01]  /*1fa0*/  UIADD3 UR6, UR44, UR42, URZ ;  /* 0x0000002a2c067290 */ /* 0x000fe2000fffe03f */
[----:B------:R-:W-:-:S03]  /*1fb0*/  ISETP.GT.U32.AND P0, PT, R18, 0x1, PT ;  /* 0x000000011200780c */ /* 0x000fc60003f04070 */
[----:B------:R-:W-:-:S04]  /*1fc0*/  UIMAD.WIDE.U32 UR4, UR6, 0x24924925, URZ ;  /* 0x24924925060478a5 */ /* 0x000fc8000f8e003f */
[----:B------:R-:W-:-:S04]  /*1fd0*/  UIADD3 UR4, UR6, -UR5, URZ ;  /* 0x8000000506047290 */ /* 0x000fc8000fffe03f */
[----:B------:R-:W-:-:S03]  /*1fe0*/  ULEA.HI UR4, UR4, UR5, URZ, 0x1f ;  /* 0x0000000504047291 */ /* 0x000fc6000f8ff83f */
[----:B------:R-:W-:Y:S01]  /*1ff0*/  UMOV UR5, 0x400 ;  /* 0x0000040000057882 */ /* 0x000fe20000000000 */
[----:B------:R-:W-:-:S04]  /*2000*/  USHF.R.U32.HI UR4, URZ, 0x2, UR4 ;  /* 0x000000023f047899 */ /* 0x000fc80008011604 */
[----:B------:R-:W-:Y:S02]  /*2010*/  UIMAD UR4, UR4, -0x7, UR6 ;  /* 0xfffffff9040478a4 */ /* 0x000fe4000f8e0206 */
[----:B0-----:R-:W-:-:S04]  /*2020*/  ULEA UR5, UR7, UR5, 0x18 ;  /* 0x0000000507057291 */ /* 0x001fc8000f8ec03f */
[----:B------:R-:W-:-:S04]  /*2030*/  ULEA UR4, UR4, UR5, 0x3 ;  /* 0x0000000504047291 */ /* 0x000fc8000f8e183f */
[----:B------:R-:W-:-:S04]  /*2040*/  UIADD3 UR4, UR4, 0x38, URZ ;  /* 0x0000003804047890 */ /* 0x000fc8000fffe03f */
[----:B------:R-:W-:-:S09]  /*2050*/  UPRMT UR4, URZ, 0x654, UR4 ;  /* 0x000006543f047896 */ /* 0x000fd20008000004 */
[----:B------:R-:W-:Y:S01]  /*2060*/  SYNCS.ARRIVE.TRANS64.RED.A1T0 RZ, [UR4], RZ ;  /* 0x000000ffffff79a7 */ /* 0x000fe20008100404 */
[----:B------:R-:W-:Y:S05]  /*2070*/  @P0 BRA `(.L_x_26) ;  /* 0x0000000000040947 */ /* 0x000fea0003800000 */
[----:B------:R-:W-:Y:S01]  /*2080*/  BPT.TRAP 0x1 ;  /* 0x000000040000795c */ /* 0x000fe20000300000 */
.L_x_26:
[----:B------:R-:W-:Y:S01]  /*2090*/  UISETP.GE.U32.AND UP1, UPT, UR43, 0x7, UPT ;  /* 0x000000072b00788c */ /* 0x000fe2000bf26070 */
[----:B------:R-:W-:Y:S01]  /*20a0*/  IMAD.SHL.U32 R3, R68, 0x40, RZ ;  /* 0x0000004044037824 */ /* 0x000fe200078e00ff */
[----:B------:R-:W-:Y:S01]  /*20b0*/  UIADD3 UR42, UR43, UR42, URZ ;  /* 0x0000002a2b2a7290 */ /* 0x000fe2000fffe03f */
[----:B------:R-:W-:Y:S01]  /*20c0*/  SHF.R.S32.HI R9, RZ, 0x1f, R67 ;  /* 0x0000001fff097819 */ /* 0x000fe20000011443 */
[----:B------:R-:W-:Y:S01]  /*20d0*/  ULDC UR10, c[0x0][0x288] ;  /* 0x0000a200000a7ab9 */ /* 0x000fe20000000800 */
[----:B------:R-:W-:Y:S01]  /*20e0*/  IMAD.SHL.U32 R6, R69, 0x80, RZ ;  /* 0x0000008045067824 */ /* 0x000fe200078e00ff */
[C---:B------:R-:W-:Y:S01]  /*20f0*/  LOP3.LUT R10, R3.reuse, 0x6, R61, 0xf8, !PT ;  /* 0x00000006030a7812 */ /* 0x040fe200078ef83d */
[----:B------:R-:W-:Y:S01]  /*2100*/  UISETP.GT.U32.AND UP0, UPT, UR42, 0x6, UPT ;  /* 0x000000062a00788c */ /* 0x000fe2000bf04070 */
[----:B------:R-:W-:Y:S01]  /*2110*/  ISETP.GE.AND P0, PT, R3, UR10, PT ;  /* 0x0000000a03007c0c */ /* 0x000fe2000bf06270 */
[----:B------:R-:W-:Y:S01]  /*2120*/  ULDC.64 UR6, c[0x0][0x5d0] ;  /* 0x0001740000067ab9 */ /* 0x000fe20000000a00 */
[----:B------:R-:W-:Y:S01]  /*2130*/  ULDC UR11, c[0x0][0x284] ;  /* 0x0000a100000b7ab9 */ /* 0x000fe20000000800 */
[----:B------:R-:W-:Y:S01]  /*2140*/  @UP1 UIMAD.WIDE.U32 UR4, UR42, 0x24924925, URZ ;  /* 0x249249252a0418a5 */ /* 0x000fe2000f8e003f */
[----:B------:R-:W-:Y:S01]  /*2150*/  SHF.R.S32.HI R11, RZ, 0x1f, R10 ;  /* 0x0000001fff0b7819 */ /* 0x000fe2000001140a */
[----:B------:R-:W-:Y:S01]  /*2160*/  IMAD R0, R9, UR6, RZ ;  /* 0x0000000609007c24 */ /* 0x000fe2000f8e02ff */
[----:B------:R-:W-:Y:S01]  /*2170*/  UISETP.LT.U32.AND UP0, UPT, UR43, 0x7, UP0 ;  /* 0x000000072b00788c */ /* 0x000fe20008701070 */
[----:B------:R-:W-:Y:S01]  /*2180*/  ISETP.GE.OR P0, PT, R6, UR11, P0 ;  /* 0x0000000b06007c0c */ /* 0x000fe20008706670 */
[----:B------:R-:W-:Y:S01]  /*2190*/  @UP1 UIADD3 UR4, UR42, -UR5, URZ ;  /* 0x800000052a041290 */ /* 0x000fe2000fffe03f */
[C---:B------:R-:W-:Y:S01]  /*21a0*/  IMAD R7, R67.reuse, UR7, R0 ;  /* 0x0000000743077c24 */ /* 0x040fe2000f8e0200 */
[----:B------:R-:W-:Y:S01]  /*21b0*/  ULDC.64 UR8, c[0x0][0x5c8] ;  /* 0x0001720000087ab9 */ /* 0x000fe20000000a00 */
[----:B------:R-:W-:Y:S01]  /*21c0*/  IMAD.WIDE.U32 R4, R67, UR6, R10 ;  /* 0x0000000643047c25 */ /* 0x000fe2000f8e000a */
[----:B------:R-:W-:-:S02]  /*21d0*/  USEL UR6, URZ, 0x1, !UP0 ;  /* 0x000000013f067887 */ /* 0x000fc4000c000000 */
[----:B------:R-:W-:Y:S01]  /*21e0*/  @UP1 ULEA.HI UR4, UR4, UR5, URZ, 0x1f ;  /* 0x0000000504041291 */ /* 0x000fe2000f8ff83f */
[----:B------:R-:W-:Y:S01]  /*21f0*/  IMAD.WIDE R68, R69, 0x80, R22 ;  /* 0x0000008045447825 */ /* 0x000fe200078e0216 */
[----:B------:R-:W-:Y:S02]  /*2200*/  ULOP3.LUT UR40, UR40, UR6, URZ, 0x3c, !UPT ;  /* 0x0000000628287292 */ /* 0x000fe4000f8e3c3f */
[----:B------:R-:W-:Y:S01]  /*2210*/  @UP1 USHF.R.U32.HI UR4, URZ, 0x2, UR4 ;  /* 0x000000023f041899 */ /* 0x000fe20008011604 */
[----:B------:R-:W-:Y:S02]  /*2220*/  IMAD.IADD R5, R5, 0x1, R7 ;  /* 0x0000000105057824 */ /* 0x000fe400078e0207 */
[----:B------:R-:W-:Y:S01]  /*2230*/  IMAD R7, R69, UR8, RZ ;  /* 0x0000000845077c24 */ /* 0x000fe2000f8e02ff */
[----:B------:R-:W-:Y:S01]  /*2240*/  @UP1 ULOP3.LUT UR40, UR40, 0x1, UR4, 0x78, !UPT ;  /* 0x0000000128281892 */ /* 0x000fe2000f8e7804 */
[----:B------:R-:W-:-:S04]  /*2250*/  IMAD.WIDE.U32 R70, R68, UR8, R4 ;  /* 0x0000000844467c25 */ /* 0x000fc8000f8e0004 */
[----:B------:R-:W-:Y:S02]  /*2260*/  IMAD R7, R68, UR9, R7 ;  /* 0x0000000944077c24 */ /* 0x000fe4000f8e0207 */
[----:B------:R-:W-:Y:S01]  /*2270*/  IMAD.MOV.U32 R0, RZ, RZ, -0x1 ;  /* 0xffffffffff007424 */ /* 0x000fe200078e00ff */
[----:B------:R-:W-:Y:S06]  /*2280*/  @P0 BRA `(.L_x_28) ;  /* 0x00000020009c0947 */ /* 0x000fec0003800000 */
[----:B-----5:R-:W-:Y:S01]  /*2290*/  FSETP.NEU.AND P0, PT, R56, RZ, PT ;  /* 0x000000ff3800720b */ /* 0x020fe20003f0d000 */
[----:B------:R-:W-:Y:S01]  /*22a0*/  IMAD.IADD R4, R60, 0x1, -R3 ;  /* 0x000000013c047824 */ /* 0x000fe200078e0a03 */
[----:B------:R-:W-:Y:S01]  /*22b0*/  BSSY B0, `(.L_x_28) ;  /* 0x0000224000007945 */ /* 0x000fe20003800000 */
[----:B------:R-:W-:Y:S02]  /*22c0*/  IMAD.IADD R3, R65, 0x1, -R6 ;  /* 0x0000000141037824 */ /* 0x000fe400078e0a06 */
[----:B------:R-:W-:Y:S01]  /*22d0*/  IMAD.IADD R81, R71, 0x1, R7 ;  /* 0x0000000147517824 */ /* 0x000fe200078e0207 */
[----:B------:R-:W-:-:S04]  /*22e0*/  ISETP.GT.AND P2, PT, R4, RZ, PT ;  /* 0x000000ff0400720c */ /* 0x000fc80003f44270 */
[----:B------:R-:W-:-:S03]  /*22f0*/  ISETP.GT.AND P1, PT, R3, RZ, P2 ;  /* 0x000000ff0300720c */ /* 0x000fc60001724270 */
[----:B------:R-:W-:Y:S10]  /*2300*/  @!P0 BRA `(.L_x_29) ;  /* 0x0000001400e88947 */ /* 0x000ff40003800000 */
[----:B------:R-:W0:Y:S01]  /*2310*/  LDC.64 R74, c[0x0][0x5b8] ;  /* 0x00016e00ff4a7b82 */ /* 0x000e220000000a00 */
[----:B------:R-:W-:-:S07]  /*2320*/  ULDC.64 UR4, c[0x0][0x5c0] ;  /* 0x0001700000047ab9 */ /* 0x000fce0000000a00 */
[----:B------:R-:W1:Y:S08]  /*2330*/  LDC.64 R76, c[0x0][0x5b0] ;  /* 0x00016c00ff4c7b82 */ /* 0x000e700000000a00 */
[----:B------:R-:W2:Y:S01]  /*2340*/  LDC.64 R78, c[0x0][0x5a8] ;  /* 0x00016a00ff4e7b82 */ /* 0x000ea20000000a00 */
[-C--:B0-----:R-:W-:Y:S02]  /*2350*/  IMAD R6, R9, R74.reuse, RZ ;  /* 0x0000004a09067224 */ /* 0x081fe400078e02ff */
[----:B------:R-:W-:-:S04]  /*2360*/  IMAD.WIDE.U32 R72, R67, R74, R10 ;  /* 0x0000004a43487225 */ /* 0x000fc800078e000a */
[----:B------:R-:W-:Y:S02]  /*2370*/  IMAD R71, R67, R75, R6 ;  /* 0x0000004b43477224 */ /* 0x000fe400078e0206 */
[-C--:B-1----:R-:W-:Y:S02]  /*2380*/  IMAD R5, R69, R76.reuse, RZ ;  /* 0x0000004c45057224 */ /* 0x082fe400078e02ff */
[----:B------:R-:W-:Y:S02]  /*2390*/  IMAD.IADD R13, R73, 0x1, R71 ;  /* 0x00000001490d7824 */ /* 0x000fe400078e0247 */
[----:B------:R-:W-:Y:S02]  /*23a0*/  IMAD.MOV.U32 R12, RZ, RZ, R72 ;  /* 0x000000ffff0c7224 */ /* 0x000fe400078e0048 */
[C---:B------:R-:W-:Y:S02]  /*23b0*/  IMAD R75, R68.reuse, R77, R5 ;  /* 0x0000004d444b7224 */ /* 0x040fe400078e0205 */
[----:B------:R-:W-:-:S04]  /*23c0*/  IMAD.WIDE.U32 R6, R68, R76, R12 ;  /* 0x0000004c44067225 */ /* 0x000fc800078e000c */
[----:B------:R-:W-:Y:S01]  /*23d0*/  IMAD.IADD R5, R7, 0x1, R75 ;  /* 0x0000000107057824 */ /* 0x000fe200078e024b */
[----:B--2---:R-:W-:-:S04]  /*23e0*/  LEA R14, P0, R6, R78, 0x1 ;  /* 0x0000004e060e7211 */ /* 0x004fc800078008ff */
[----:B------:R-:W-:-:S05]  /*23f0*/  LEA.HI.X R15, R6, R79, R5, 0x1, P0 ;  /* 0x0000004f060f7211 */ /* 0x000fca00000f0c05 */
[----:B------:R0:W2:Y:S01]  /*2400*/  @P1 LDG.E.LTC128B.U16 R5, desc[UR36][R14.64] ;  /* 0x000000240e051981 */ /* 0x0000a2000c1e1520 */
[----:B------:R-:W-:Y:S01]  /*2410*/  LEA R8, P0, R70, UR4, 0x1 ;  /* 0x0000000446087c11 */ /* 0x000fe2000f8008ff */
[----:B------:R-:W-:Y:S01]  /*2420*/  IMAD.WIDE.U32 R6, R68, R76, R10 ;  /* 0x0000004c44067225 */ /* 0x000fe200078e000a */
[----:B------:R-:W-:Y:S03]  /*2430*/  BSSY B1, `(.L_x_30) ;  /* 0x0000012000017945 */ /* 0x000fe60003800000 */
[----:B------:R-:W-:Y:S02]  /*2440*/  IMAD.IADD R7, R75, 0x1, R7 ;  /* 0x000000014b077824 */ /* 0x000fe400078e0207 */
[----:B------:R-:W-:Y:S01]  /*2450*/  IMAD.WIDE.U32 R20, R67, R74, R6 ;  /* 0x0000004a43147225 */ /* 0x000fe200078e0006 */
[----:B0-----:R-:W-:-:S03]  /*2460*/  SHF.L.U64.HI R15, R76, 0x3, R77 ;  /* 0x000000034c0f7819 */ /* 0x001fc6000001024d */
[----:B------:R-:W-:Y:S01]  /*2470*/  IMAD.IADD R7, R71, 0x1, R21 ;  /* 0x0000000147077824 */ /* 0x000fe200078e0215 */
[----:B------:R-:W-:Y:S01]  /*2480*/  LEA R6, P4, R20, R78, 0x1 ;  /* 0x0000004e14067211 */ /* 0x000fe200078808ff */
[----:B------:R-:W-:-:S03]  /*2490*/  IMAD.SHL.U32 R14, R76, 0x8, RZ ;  /* 0x000000084c0e7824 */ /* 0x000fc600078e00ff */
[----:B------:R-:W-:Y:S01]  /*24a0*/  LEA.HI.X R7, R20, R79, R7, 0x1, P4 ;  /* 0x0000004f14077211 */ /* 0x000fe200020f0c07 */
[----:B--2---:R-:W-:-:S05]  /*24b0*/  HADD2.F32 R9, -RZ, R5.H0_H0 ;  /* 0x20000005ff097230 */ /* 0x004fca0000004100 */
[----:B------:R-:W-:-:S04]  /*24c0*/  FMUL R9, R9, R56 ;  /* 0x0000003809097220 */ /* 0x000fc80000400000 */
[----:B------:R-:W-:Y:S01]  /*24d0*/  FFMA R24, R24, R19, R9 ;  /* 0x0000001318187223 */ /* 0x000fe20000000009 */
[----:B------:R-:W-:Y:S02]  /*24e0*/  LEA.HI.X R9, R70, UR5, R81, 0x1, P0 ;  /* 0x0000000546097c11 */ /* 0x000fe400080f0c51 */
[----:B------:R-:W-:Y:S02]  /*24f0*/  ISETP.GT.AND P0, PT, R4, 0x1, PT ;  /* 0x000000010400780c */ /* 0x000fe40003f04270 */
[----:B------:R-:W-:Y:S02]  /*2500*/  F2FP.F16.F32.PACK_AB R24, RZ, R24 ;  /* 0x00000018ff18723e */ /* 0x000fe400000000ff */
[----:B------:R-:W-:-:S03]  /*2510*/  ISETP.GT.AND P3, PT, R3, RZ, P0 ;  /* 0x000000ff0300720c */ /* 0x000fc60000764270 */
[----:B------:R0:W-:Y:S10]  /*2520*/  @P1 STG.E.U16 desc[UR36][R8.64], R24 ;  /* 0x0000001808001986 */ /* 0x0001f4000c101524 */
[----:B------:R-:W-:Y:S05]  /*2530*/  @!P3 BRA `(.L_x_31) ;  /* 0x000000000004b947 */ /* 0x000fea0003800000 */
[----:B------:R1:W5:Y:S02]  /*2540*/  LDG.E.LTC128B.U16 R5, desc[UR36][R6.64+0x2] ;  /* 0x0000022406057981 */ /* 0x000364000c1e1520 */
.L_x_31:
[----:B------:R-:W-:Y:S05]  /*2550*/  BSYNC B1 ;  /* 0x0000000000017941 */ /* 0x000fea0003800000 */
.L_x_30:
[----:B-----5:R-:W-:Y:S01]  /*2560*/  HADD2.F32 R69, -RZ, R5.H0_H0 ;  /* 0x20000005ff457230 */ /* 0x020fe20000004100 */
[----:B------:R-:W-:Y:S01]  /*2570*/  ISETP.GT.AND P2, PT, R3, 0x8, P2 ;  /* 0x000000080300780c */ /* 0x000fe20001744270 */
[----:B------:R-:W-:Y:S01]  /*2580*/  IMAD.WIDE.U32 R20, R68, R76, R14 ;  /* 0x0000004c44147225 */ /* 0x000fe200078e000e */
[----:B0-----:R-:W-:-:S03]  /*2590*/  PRMT R24, R5, 0x7610, R24 ;  /* 0x0000761005187816 */ /* 0x001fc60000000018 */
[----:B------:R-:W-:Y:S01]  /*25a0*/  FMUL R12, R69, R56 ;  /* 0x00000038450c7220 */ /* 0x000fe20000400000 */
[----:B------:R-:W-:Y:S01]  /*25b0*/  IMAD.IADD R75, R75, 0x1, R21 ;  /* 0x000000014b4b7824 */ /* 0x000fe200078e0215 */
[----:B------:R-:W-:Y:S02]  /*25c0*/  IADD3 R72, P1, R72, R20, RZ ;  /* 0x0000001448487210 */ /* 0x000fe40007f3e0ff */
[----:B------:R-:W-:-:S03]  /*25d0*/  FFMA R12, R25, R19, R12 ;  /* 0x00000013190c7223 */ /* 0x000fc6000000000c */
[----:B------:R-:W-:Y:S01]  /*25e0*/  IMAD.X R13, R75, 0x1, R13, P1 ;  /* 0x000000014b0d7824 */ /* 0x000fe200008e060d */
[C---:B------:R-:W-:Y:S02]  /*25f0*/  LEA R14, P1, R72.reuse, R78, 0x1 ;  /* 0x0000004e480e7211 */ /* 0x040fe400078208ff */
[----:B------:R-:W-:Y:S02]  /*2600*/  F2FP.F16.F32.PACK_AB R12, RZ, R12 ;  /* 0x0000000cff0c723e */ /* 0x000fe400000000ff */
[----:B------:R-:W-:Y:S02]  /*2610*/  LEA.HI.X R15, R72, R79, R13, 0x1, P1 ;  /* 0x0000004f480f7211 */ /* 0x000fe400008f0c0d */
[----:B------:R-:W-:-:S05]  /*2620*/  PRMT R21, R12, 0x7610, R21 ;  /* 0x000076100c157816 */ /* 0x000fca0000000015 */
[----:B------:R0:W-:Y:S04]  /*2630*/  @P3 STG.E.U16 desc[UR36][R8.64+0x2], R21 ;  /* 0x0000021508003986 */ /* 0x0001e8000c101524 */
[----:B------:R-:W2:Y:S01]  /*2640*/  @P2 LDG.E.LTC128B.U16 R24, desc[UR36][R14.64] ;  /* 0x000000240e182981 */ /* 0x000ea2000c1e1520 */
[----:B------:R-:W-:Y:S01]  /*2650*/  IADD3 R20, P1, R10, R20, RZ ;  /* 0x000000140a147210 */ /* 0x000fe20007f3e0ff */
[----:B------:R-:W-:Y:S01]  /*2660*/  BSSY B1, `(.L_x_32) ;  /* 0x0000011000017945 */ /* 0x000fe20003800000 */
[----:B------:R-:W-:Y:S02]  /*2670*/  SHF.L.U64.HI R13, R57, 0x1, R58 ;  /* 0x00000001390d7819 */ /* 0x000fe4000001023a */
[----:B------:R-:W-:Y:S01]  /*2680*/  ISETP.GT.AND P0, PT, R3, 0x8, P0 ;  /* 0x000000080300780c */ /* 0x000fe20000704270 */
[----:B0-----:R-:W-:Y:S01]  /*2690*/  IMAD.X R21, R11, 0x1, R75, P1 ;  /* 0x000000010b157824 */ /* 0x001fe200008e064b */
[----:B------:R-:W-:Y:S01]  /*26a0*/  LEA R12, P1, R57, R8, 0x1 ;  /* 0x00000008390c7211 */ /* 0x000fe200078208ff */
[----:B------:R-:W-:-:S04]  /*26b0*/  IMAD.WIDE.U32 R20, R67, R74, R20 ;  /* 0x0000004a43147225 */ /* 0x000fc800078e0014 */
[----:B------:R-:W-:Y:S01]  /*26c0*/  IMAD.X R13, R13, 0x1, R9, P1 ;  /* 0x000000010d0d7824 */ /* 0x000fe200008e0609 */
[----:B------:R-:W-:Y:S01]  /*26d0*/  LEA R10, P3, R20, R78, 0x1 ;  /* 0x0000004e140a7211 */ /* 0x000fe200078608ff */
[----:B------:R-:W-:-:S05]  /*26e0*/  IMAD.IADD R11, R71, 0x1, R21 ;  /* 0x00000001470b7824 */ /* 0x000fca00078e0215 */
[----:B------:R-:W-:Y:S01]  /*26f0*/  LEA.HI.X R11, R20, R79, R11, 0x1, P3 ;  /* 0x0000004f140b7211 */ /* 0x000fe200018f0c0b */
[----:B--2---:R-:W-:-:S05]  /*2700*/  HADD2.F32 R5, -RZ, R24.H0_H0 ;  /* 0x20000018ff057230 */ /* 0x004fca0000004100 */
[----:B------:R-:W-:-:S04]  /*2710*/  FMUL R5, R5, R56 ;  /* 0x0000003805057220 */ /* 0x000fc80000400000 */
[----:B------:R-:W-:-:S05]  /*2720*/  FFMA R5, R26, R19, R5 ;  /* 0x000000131a057223 */ /* 0x000fca0000000005 */
[----:B------:R-:W-:-:S05]  /*2730*/  F2FP.F16.F32.PACK_AB R5, RZ, R5 ;  /* 0x00000005ff05723e */ /* 0x000fca00000000ff */
[----:B------:R0:W-:Y:S01]  /*2740*/  @P2 STG.E.U16 desc[UR36][R12.64], R5 ;  /* 0x000000050c002986 */ /* 0x0001e2000c101524 */
[----:B------:R-:W-:Y:S05]  /*2750*/  @!P0 BRA `(.L_x_33) ;  /* 0x0000000000048947 */ /* 0x000fea0003800000 */
[----:B------:R2:W5:Y:S02]  /*2760*/  LDG.E.LTC128B.U16 R24, desc[UR36][R10.64+0x2] ;  /* 0x000002240a187981 */ /* 0x000564000c1e1520 */
.L_x_33:
[----:B------:R-:W-:Y:S05]  /*2770*/  BSYNC B1 ;  /* 0x0000000000017941 */ /* 0x000fea0003800000 */
.L_x_32:
[----:B0----5:R-:W-:Y:S01]  /*2780*/  HADD2.F32 R5, -RZ, R24.H0_H0 ;  /* 0x20000018ff057230 */ /* 0x021fe20000004100 */
[----:B------:R-:W-:Y:S01]  /*2790*/  ISETP.GT.AND P1, PT, R4, 0x8, PT ;  /* 0x000000080400780c */ /* 0x000fe20003f24270 */
[----:B------:R-:W-:Y:S03]  /*27a0*/  BSSY B1, `(.L_x_34) ;  /* 0x0000008000017945 */ /* 0x000fe60003800000 */
[----:B------:R-:W-:Y:S01]  /*27b0*/  FMUL R14, R5, R56 ;  /* 0x00000038050e7220 */ /* 0x000fe20000400000 */
[----:B------:R-:W-:-:S03]  /*27c0*/  ISETP.GT.AND P2, PT, R3, RZ, P1 ;  /* 0x000000ff0300720c */ /* 0x000fc60000f44270 */
[----:B------:R-:W-:-:S05]  /*27d0*/  FFMA R14, R27, R19, R14 ;  /* 0x000000131b0e7223 */ /* 0x000fca000000000e */
[----:B------:R-:W-:-:S05]  /*27e0*/  F2FP.F16.F32.PACK_AB R14, RZ, R14 ;  /* 0x0000000eff0e723e */ /* 0x000fca00000000ff */
[----:B------:R0:W-:Y:S01]  /*27f0*/  @P0 STG.E.U16 desc[UR36][R12.64+0x2], R14 ;  /* 0x0000020e0c000986 */ /* 0x0001e2000c101524 */
[----:B------:R-:W-:Y:S05]  /*2800*/  @!P2 BRA `(.L_x_35) ;  /* 0x000000000004a947 */ /* 0x000fea0003800000 */
[----:B------:R3:W5:Y:S02]  /*2810*/  LDG.E.LTC128B.U16 R24, desc[UR36][R6.64+0x10] ;  /* 0x0000102406187981 */ /* 0x000764000c1e1520 */
.L_x_35:
[----:B------:R-:W-:Y:S05]  /*2820*/  BSYNC B1 ;  /* 0x0000000000017941 */ /* 0x000fea0003800000 */
.L_x_34:
[----:B-----5:R-:W-:Y:S01]  /*2830*/  HADD2.F32 R5, -RZ, R24.H0_H0 ;  /* 0x20000018ff057230 */ /* 0x020fe20000004100 */
        /* <DEDUP_REMOVED lines=9> */
.L_x_37:
[----:B------:R-:W-:Y:S05]  /*28d0*/  BSYNC B1 ;  /* 0x0000000000017941 */ /* 0x000fea0003800000 */
.L_x_36:
[----:B----45:R-:W-:Y:S01]  /*28e0*/  HADD2.F32 R5, -RZ, R24.H0_H0 ;  /* 0x20000018ff057230 */ /* 0x030fe20000004100 */
[----:B------:R-:W-:Y:S01]  /*28f0*/  ISETP.GT.AND P1, PT, R3, 0x8, P1 ;  /* 0x000000080300780c */ /* 0x000fe20000f24270 */
[----:B------:R-:W-:Y:S03]  /*2900*/  BSSY B1, `(.L_x_38) ;  /* 0x0000007000017945 */ /* 0x000fe60003800000 */
[----:B0-----:R-:W-:-:S04]  /*2910*/  FMUL R14, R5, R56 ;  /* 0x00000038050e7220 */ /* 0x001fc80000400000 */
[----:B------:R-:W-:-:S05]  /*2920*/  FFMA R14, R29, R19, R14 ;  /* 0x000000131d0e7223 */ /* 0x000fca000000000e */
[----:B------:R-:W-:-:S05]  /*2930*/  F2FP.F16.F32.PACK_AB R14, RZ, R14 ;  /* 0x0000000eff0e723e */ /* 0x000fca00000000ff */
[----:B------:R0:W-:Y:S01]  /*2940*/  @P3 STG.E.U16 desc[UR36][R8.64+0x12], R14 ;  /* 0x0000120e08003986 */ /* 0x0001e2000c101524 */
[----:B------:R-:W-:Y:S05]  /*2950*/  @!P1 BRA `(.L_x_39) ;  /* 0x0000000000049947 */ /* 0x000fea0003800000 */
[----:B------:R4:W5:Y:S02]  /*2960*/  LDG.E.LTC128B.U16 R24, desc[UR36][R10.64+0x10] ;  /* 0x000010240a187981 */ /* 0x000964000c1e1520 */
.L_x_39:
[----:B------:R-:W-:Y:S05]  /*2970*/  BSYNC B1 ;  /* 0x0000000000017941 */ /* 0x000fea0003800000 */
.L_x_38:
[----:B-----5:R-:W-:Y:S01]  /*2980*/  HADD2.F32 R5, -RZ, R24.H0_H0 ;  /* 0x20000018ff057230 */ /* 0x020fe20000004100 */
[----:B------:R-:W-:Y:S01]  /*2990*/  ISETP.GT.AND P0, PT, R3, 0x8, P0 ;  /* 0x000000080300780c */ /* 0x000fe20000704270 */
[----:B------:R-:W-:Y:S03]  /*29a0*/  BSSY B1, `(.L_x_40) ;  /* 0x0000007000017945 */ /* 0x000fe60003800000 */
[----:B------:R-:W-:-:S04]  /*29b0*/  FMUL R5, R5, R56 ;  /* 0x0000003805057220 */ /* 0x000fc80000400000 */
[----:B------:R-:W-:-:S05]  /*29c0*/  FFMA R5, R30, R19, R5 ;  /* 0x000000131e057223 */ /* 0x000fca0000000005 */
[----:B------:R-:W-:-:S05]  /*29d0*/  F2FP.F16.F32.PACK_AB R5, RZ, R5 ;  /* 0x00000005ff05723e */ /* 0x000fca00000000ff */
[----:B------:R0:W-:Y:S01]  /*29e0*/  @P1 STG.E.U16 desc[UR36][R12.64+0x10], R5 ;  /* 0x000010050c001986 */ /* 0x0001e2000c101524 */
[----:B------:R-:W-:Y:S05]  /*29f0*/  @!P0 BRA `(.L_x_41) ;  /* 0x0000000000048947 */ /* 0x000fea0003800000 */
[----:B------:R0:W5:Y:S02]  /*2a00*/  LDG.E.LTC128B.U16 R24, desc[UR36][R10.64+0x12] ;  /* 0x000012240a187981 */ /* 0x000164000c1e1520 */
.L_x_41:
[----:B------:R-:W-:Y:S05]  /*2a10*/  BSYNC B1 ;  /* 0x0000000000017941 */ /* 0x000fea0003800000 */
.L_x_40:
        /* <DEDUP_REMOVED lines=10> */
.L_x_43:
[----:B------:R-:W-:Y:S05]  /*2ac0*/  BSYNC B1 ;  /* 0x0000000000017941 */ /* 0x000fea0003800000 */
.L_x_42:
        /* <DEDUP_REMOVED lines=10> */
.L_x_45:
[----:B------:R-:W-:Y:S05]  /*2b70*/  BSYNC B1 ;  /* 0x0000000000017941 */ /* 0x000fea0003800000 */
.L_x_44:
[----:B0----5:R-:W-:Y:S01]  /*2b80*/  HADD2.F32 R5, -RZ, R24.H0_H0 ;  /* 0x20000018ff057230 */ /* 0x021fe20000004100 */
        /* <DEDUP_REMOVED lines=8> */
.L_x_47:
[----:B------:R-:W-:Y:S05]  /*2c10*/  BSYNC B1 ;  /* 0x0000000000017941 */ /* 0x000fea0003800000 */
.L_x_46:
        /* <DEDUP_REMOVED lines=9> */
.L_x_49:
[----:B------:R-:W-:Y:S05]  /*2cb0*/  BSYNC B1 ;  /* 0x0000000000017941 */ /* 0x000fea0003800000 */
.L_x_48:
        /* <DEDUP_REMOVED lines=10> */
.L_x_51:
[----:B------:R-:W-:Y:S05]  /*2d60*/  BSYNC B1 ;  /* 0x0000000000017941 */ /* 0x000fea0003800000 */
.L_x_50:
        /* <DEDUP_REMOVED lines=10> */
.L_x_53:
[----:B------:R-:W-:Y:S05]  /*2e10*/  BSYNC B1 ;  /* 0x0000000000017941 */ /* 0x000fea0003800000 */
.L_x_52:
        /* <DEDUP_REMOVED lines=9> */
.L_x_55:
[----:B------:R-:W-:Y:S05]  /*2eb0*/  BSYNC B1 ;  /* 0x0000000000017941 */ /* 0x000fea0003800000 */
.L_x_54:
        /* <DEDUP_REMOVED lines=9> */
.L_x_57:
[----:B------:R-:W-:Y:S05]  /*2f50*/  BSYNC B1 ;  /* 0x0000000000017941 */ /* 0x000fea0003800000 */
.L_x_56:
        /* <DEDUP_REMOVED lines=10> */
.L_x_59:
[----:B------:R-:W-:Y:S05]  /*3000*/  BSYNC B1 ;  /* 0x0000000000017941 */ /* 0x000fea0003800000 */
.L_x_58:
        /* <DEDUP_REMOVED lines=10> */
.L_x_61:
[----:B------:R-:W-:Y:S05]  /*30b0*/  BSYNC B1 ;  /* 0x0000000000017941 */ /* 0x000fea0003800000 */
.L_x_60:
        /* <DEDUP_REMOVED lines=9> */
.L_x_63:
[----:B------:R-:W-:Y:S05]  /*3150*/  BSYNC B1 ;  /* 0x0000000000017941 */ /* 0x000fea0003800000 */
.L_x_62:
        /* <DEDUP_REMOVED lines=9> */
.L_x_65:
[----:B------:R-:W-:Y:S05]  /*31f0*/  BSYNC B1 ;  /* 0x0000000000017941 */ /* 0x000fea0003800000 */
.L_x_64:
        /* <DEDUP_REMOVED lines=10> */
.L_x_67:
[----:B------:R-:W-:Y:S05]  /*32a0*/  BSYNC B1 ;  /* 0x0000000000017941 */ /* 0x000fea0003800000 */
.L_x_66:
        /* <DEDUP_REMOVED lines=10> */
.L_x_69:
[----:B------:R-:W-:Y:S05]  /*3350*/  BSYNC B1 ;  /* 0x0000000000017941 */ /* 0x000fea0003800000 */
.L_x_68:
        /* <DEDUP_REMOVED lines=9> */
.L_x_71:
[----:B------:R-:W-:Y:S05]  /*33f0*/  BSYNC B1 ;  /* 0x0000000000017941 */ /* 0x000fea0003800000 */
.L_x_70:
        /* <DEDUP_REMOVED lines=9> */
.L_x_73:
[----:B------:R-:W-:Y:S05]  /*3490*/  BSYNC B1 ;  /* 0x0000000000017941 */ /* 0x000fea0003800000 */
.L_x_72:
        /* <DEDUP_REMOVED lines=10> */
.L_x_75:
[----:B------:R-:W-:Y:S05]  /*3540*/  BSYNC B1 ;  /* 0x0000000000017941 */ /* 0x000fea0003800000 */
.L_x_74:
        /* <DEDUP_REMOVED lines=10> */
.L_x_77:
[----:B------:R-:W-:Y:S05]  /*35f0*/  BSYNC B1 ;  /* 0x0000000000017941 */ /* 0x000fea0003800000 */
.L_x_76:
        /* <DEDUP_REMOVED lines=9> */
.L_x_79:
[----:B------:R-:W-:Y:S05]  /*3690*/  BSYNC B1 ;  /* 0x0000000000017941 */ /* 0x000fea0003800000 */
.L_x_78:
        /* <DEDUP_REMOVED lines=9> */
.L_x_81:
[----:B------:R-:W-:Y:S05]  /*3730*/  BSYNC B1 ;  /* 0x0000000000017941 */ /* 0x000fea0003800000 */
.L_x_80:
        /* <DEDUP_REMOVED lines=10> */
.L_x_83:
[----:B------:R-:W-:Y:S05]  /*37e0*/  BSYNC B1 ;  /* 0x0000000000017941 */ /* 0x000fea0003800000 */
.L_x_82:
[----:B-----5:R-:W-:Y:S01]  /*37f0*/  HADD2.F32 R5, -RZ, R24.H0_H0 ;  /* 0x20000018ff057230 */ /* 0x020fe20000004100 */
[----:B------:R-:W-:Y:S01]  /*3800*/  ISETP.GT.AND P0, PT, R4, 0x39, PT ;  /* 0x000000390400780c */ /* 0x000fe20003f04270 */
[----:B------:R-:W-:Y:S01]  /*3810*/  @P2 IMAD.MOV.U32 R4, RZ, RZ, R8 ;  /* 0x000000ffff042224 */ /* 0x000fe200078e0008 */
[----:B------:R-:W-:Y:S02]  /*3820*/  BSSY B1, `(.L_x_84) ;  /* 0x000000a000017945 */ /* 0x000fe40003800000 */
[----:B------:R-:W-:Y:S01]  /*3830*/  FMUL R5, R5, R56 ;  /* 0x0000003805057220 */ /* 0x000fe20000400000 */
[----:B------:R-:W-:-:S03]  /*3840*/  ISETP.GT.AND P3, PT, R3, RZ, P0 ;  /* 0x000000ff0300720c */ /* 0x000fc60000764270 */
[----:B------:R-:W-:-:S05]  /*3850*/  FFMA R5, R52, R19, R5 ;  /* 0x0000001334057223 */ /* 0x000fca0000000005 */
[----:B------:R-:W-:-:S04]  /*3860*/  F2FP.F16.F32.PACK_AB R5, RZ, R5 ;  /* 0x00000005ff05723e */ /* 0x000fc800000000ff */
[----:B0-----:R-:W-:Y:S01]  /*3870*/  PRMT R14, R5, 0x7610, R14 ;  /* 0x00007610050e7816 */ /* 0x001fe2000000000e */
[----:B------:R-:W-:-:S05]  /*3880*/  @P2 IMAD.MOV.U32 R5, RZ, RZ, R9 ;  /* 0x000000ffff052224 */ /* 0x000fca00078e0009 */
[----:B------:R0:W-:Y:S01]  /*3890*/  @P2 STG.E.U16 desc[UR36][R4.64+0x70], R14 ;  /* 0x0000700e04002986 */ /* 0x0001e2000c101524 */
[----:B------:R-:W-:Y:S05]  /*38a0*/  @!P3 BRA `(.L_x_85) ;  /* 0x000000000004b947 */ /* 0x000fea0003800000 */
[----:B------:R0:W5:Y:S02]  /*38b0*/  LDG.E.LTC128B.U16 R24, desc[UR36][R6.64+0x72] ;  /* 0x0000722406187981 */ /* 0x000164000c1e1520 */
.L_x_85:
[----:B------:R-:W-:Y:S05]  /*38c0*/  BSYNC B1 ;  /* 0x0000000000017941 */ /* 0x000fea0003800000 */
.L_x_84:
        /* <DEDUP_REMOVED lines=9> */
.L_x_87:
[----:B------:R-:W-:Y:S05]  /*3960*/  BSYNC B1 ;  /* 0x0000000000017941 */ /* 0x000fea0003800000 */
.L_x_86:
[----:B-----5:R-:W-:Y:S01]  /*3970*/  HADD2.F32 R5, -RZ, R24.H0_H0 ;  /* 0x20000018ff057230 */ /* 0x020fe20000004100 */
[----:B------:R-:W-:Y:S01]  /*3980*/  ISETP.GT.AND P0, PT, R3, 0x8, P0 ;  /* 0x000000080300780c */ /* 0x000fe20000704270 */
[----:B0-----:R-:W-:Y:S01]  /*3990*/  @P1 IMAD.MOV.U32 R4, RZ, RZ, R12 ;  /* 0x000000ffff041224 */ /* 0x001fe200078e000c */
[----:B------:R-:W-:Y:S02]  /*39a0*/  BSSY B1, `(.L_x_88) ;  /* 0x0000009000017945 */ /* 0x000fe40003800000 */
[----:B------:R-:W-:-:S04]  /*39b0*/  FMUL R5, R5, R56 ;  /* 0x0000003805057220 */ /* 0x000fc80000400000 */
[----:B------:R-:W-:-:S05]  /*39c0*/  FFMA R5, R54, R19, R5 ;  /* 0x0000001336057223 */ /* 0x000fca0000000005 */
[----:B------:R-:W-:-:S04]  /*39d0*/  F2FP.F16.F32.PACK_AB R5, RZ, R5 ;  /* 0x00000005ff05723e */ /* 0x000fc800000000ff */
[----:B-1-3--:R-:W-:Y:S01]  /*39e0*/  PRMT R6, R5, 0x7610, R6 ;  /* 0x0000761005067816 */ /* 0x00afe20000000006 */
[----:B------:R-:W-:-:S05]  /*39f0*/  @P1 IMAD.MOV.U32 R5, RZ, RZ, R13 ;  /* 0x000000ffff051224 */ /* 0x000fca00078e000d */
[----:B------:R0:W-:Y:S01]  /*3a00*/  @P1 STG.E.U16 desc[UR36][R4.64+0x70], R6 ;  /* 0x0000700604001986 */ /* 0x0001e2000c101524 */
[----:B------:R-:W-:Y:S05]  /*3a10*/  @!P0 BRA `(.L_x_89) ;  /* 0x0000000000048947 */ /* 0x000fea0003800000 */
[----:B------:R1:W5:Y:S02]  /*3a20*/  LDG.E.LTC128B.U16 R24, desc[UR36][R10.64+0x72] ;  /* 0x000072240a187981 */ /* 0x000364000c1e1520 */
.L_x_89:
[----:B------:R-:W-:Y:S05]  /*3a30*/  BSYNC B1 ;  /* 0x0000000000017941 */ /* 0x000fea0003800000 */
.L_x_88:
[----:B------:R-:W-:Y:S05]  /*3a40*/  @!P0 BRA `(.L_x_90) ;  /* 0x0000000800a88947 */ /* 0x000fea0003800000 */
[----:B-----5:R-:W-:-:S05]  /*3a50*/  HADD2.F32 R3, -RZ, R24.H0_H0 ;  /* 0x20000018ff037230 */ /* 0x020fca0000004100 */
[----:B0-----:R-:W-:-:S04]  /*3a60*/  FMUL R4, R3, R56 ;  /* 0x0000003803047220 */ /* 0x001fc80000400000 */
[----:B------:R-:W-:-:S05]  /*3a70*/  FFMA R4, R55, R19, R4 ;  /* 0x0000001337047223 */ /* 0x000fca0000000004 */
[----:B------:R-:W-:-:S05]  /*3a80*/  F2FP.F16.F32.PACK_AB R4, RZ, R4 ;  /* 0x00000004ff04723e */ /* 0x000fca00000000ff */
[----:B------:R3:W-:Y:S01]  /*3a90*/  STG.E.U16 desc[UR36][R12.64+0x72], R4 ;  /* 0x000072040c007986 */ /* 0x0007e2000c101524 */
[----:B------:R-:W-:Y:S05]  /*3aa0*/  BRA `(.L_x_90) ;  /* 0x0000000800907947 */ /* 0x000fea0003800000 */
.L_x_29:
[----:B------:R-:W-:Y:S01]  /*3ab0*/  ISETP.GT.AND P3, PT, R4, 0x1, PT ;  /* 0x000000010400780c */ /* 0x000fe20003f64270 */
[----:B------:R-:W-:Y:S01]  /*3ac0*/  ULDC.64 UR4, c[0x0][0x5c0] ;  /* 0x0001700000047ab9 */ /* 0x000fe20000000a00 */
[-C--:B------:R-:W-:Y:S01]  /*3ad0*/  FMUL R24, R24, R19.reuse ;  /* 0x0000001318187220 */ /* 0x080fe20000400000 */
[----:B------:R-:W-:Y:S01]  /*3ae0*/  LEA R6, P4, R70, UR4, 0x1 ;  /* 0x0000000446067c11 */ /* 0x000fe2000f8808ff */
[-C--:B------:R-:W-:Y:S01]  /*3af0*/  FMUL R25, R25, R19.reuse ;  /* 0x0000001319197220 */ /* 0x080fe20000400000 */
[----:B------:R-:W-:Y:S01]  /*3b00*/  ISETP.GT.AND P0, PT, R3, RZ, P3 ;  /* 0x000000ff0300720c */ /* 0x000fe20001f04270 */
[-C--:B------:R-:W-:Y:S01]  /*3b10*/  FMUL R26, R26, R19.reuse ;  /* 0x000000131a1a7220 */ /* 0x080fe20000400000 */
[----:B------:R-:W-:Y:S01]  /*3b20*/  F2FP.F16.F32.PACK_AB R24, RZ, R24 ;  /* 0x00000018ff18723e */ /* 0x000fe200000000ff */
[-C--:B------:R-:W-:Y:S01]  /*3b30*/  FMUL R27, R27, R19.reuse ;  /* 0x000000131b1b7220 */ /* 0x080fe20000400000 */
[----:B------:R-:W-:Y:S01]  /*3b40*/  LEA.HI.X R7, R70, UR5, R81, 0x1, P4 ;  /* 0x0000000546077c11 */ /* 0x000fe2000a0f0c51 */
[----:B------:R-:W-:Y:S01]  /*3b50*/  FMUL R28, R28, R19 ;  /* 0x000000131c1c7220 */ /* 0x000fe20000400000 */
[----:B------:R-:W-:Y:S01]  /*3b60*/  F2FP.F16.F32.PACK_AB R25, RZ, R25 ;  /* 0x00000019ff19723e */ /* 0x000fe200000000ff */
[-C--:B------:R-:W-:Y:S01]  /*3b70*/  FMUL R29, R29, R19.reuse ;  /* 0x000000131d1d7220 */ /* 0x080fe20000400000 */
[----:B------:R-:W-:Y:S01]  /*3b80*/  ISETP.GT.AND P2, PT, R3, 0x8, P2 ;  /* 0x000000080300780c */ /* 0x000fe20001744270 */
[----:B------:R-:W-:Y:S01]  /*3b90*/  @P1 STG.E.U16 desc[UR36][R6.64], R24 ;  /* 0x0000001806001986 */ /* 0x000fe2000c101524 */
[----:B------:R-:W-:Y:S01]  /*3ba0*/  ISETP.GT.AND P1, PT, R4, 0x8, PT ;  /* 0x000000080400780c */ /* 0x000fe20003f24270 */
[-C--:B------:R-:W-:Y:S01]  /*3bb0*/  FMUL R30, R30, R19.reuse ;  /* 0x000000131e1e7220 */ /* 0x080fe20000400000 */
[C---:B------:R-:W-:Y:S01]  /*3bc0*/  SHF.L.U64.HI R5, R57.reuse, 0x1, R58 ;  /* 0x0000000139057819 */ /* 0x040fe2000001023a */
[----:B------:R-:W-:Y:S01]  /*3bd0*/  @P0 STG.E.U16 desc[UR36][R6.64+0x2], R25 ;  /* 0x0000021906000986 */ /* 0x000fe2000c101524 */
[----:B------:R-:W-:Y:S01]  /*3be0*/  LEA R8, P5, R57, R6, 0x1 ;  /* 0x0000000639087211 */ /* 0x000fe200078a08ff */
[-C--:B------:R-:W-:Y:S01]  /*3bf0*/  FMUL R31, R31, R19.reuse ;  /* 0x000000131f1f7220 */ /* 0x080fe20000400000 */
[----:B------:R-:W-:Y:S01]  /*3c00*/  ISETP.GT.AND P3, PT, R3, 0x8, P3 ;  /* 0x000000080300780c */ /* 0x000fe20001f64270 */
[-C--:B------:R-:W-:Y:S01]  /*3c10*/  FMUL R32, R32, R19.reuse ;  /* 0x0000001320207220 */ /* 0x080fe20000400000 */
[----:B------:R-:W-:Y:S01]  /*3c20*/  ISETP.GT.AND P0, PT, R4, 0x9, PT ;  /* 0x000000090400780c */ /* 0x000fe20003f04270 */
[----:B------:R-:W-:Y:S01]  /*3c30*/  IMAD.X R9, R5, 0x1, R7, P5 ;  /* 0x0000000105097824 */ /* 0x000fe200028e0607 */
[----:B------:R-:W-:Y:S01]  /*3c40*/  ISETP.GT.AND P4, PT, R3, RZ, P1 ;  /* 0x000000ff0300720c */ /* 0x000fe20000f84270 */
[-C--:B------:R-:W-:Y:S01]  /*3c50*/  FMUL R33, R33, R19.reuse ;  /* 0x0000001321217220 */ /* 0x080fe20000400000 */
[----:B------:R-:W-:Y:S01]  /*3c60*/  F2FP.F16.F32.PACK_AB R26, RZ, R26 ;  /* 0x0000001aff1a723e */ /* 0x000fe200000000ff */
[-C--:B------:R-:W-:Y:S01]  /*3c70*/  FMUL R34, R34, R19.reuse ;  /* 0x0000001322227220 */ /* 0x080fe20000400000 */
[----:B------:R-:W-:Y:S01]  /*3c80*/  ISETP.GT.AND P5, PT, R3, RZ, P0 ;  /* 0x000000ff0300720c */ /* 0x000fe200007a4270 */
[----:B------:R-:W-:Y:S01]  /*3c90*/  FMUL R35, R35, R19 ;  /* 0x0000001323237220 */ /* 0x000fe20000400000 */
[----:B------:R-:W-:Y:S01]  /*3ca0*/  F2FP.F16.F32.PACK_AB R27, RZ, R27 ;  /* 0x0000001bff1b723e */ /* 0x000fe200000000ff */
[----:B------:R-:W-:Y:S01]  /*3cb0*/  @P2 STG.E.U16 desc[UR36][R8.64], R26 ;  /* 0x0000001a08002986 */ /* 0x000fe2000c101524 */
[----:B------:R-:W-:Y:S01]  /*3cc0*/  F2FP.F16.F32.PACK_AB R28, RZ, R28 ;  /* 0x0000001cff1c723e */ /* 0x000fe200000000ff */
[-C--:B------:R-:W-:Y:S01]  /*3cd0*/  FMUL R36, R36, R19.reuse ;  /* 0x0000001324247220 */ /* 0x080fe20000400000 */
[----:B------:R-:W-:Y:S01]  /*3ce0*/  ISETP.GT.AND P2, PT, R3, 0x8, P1 ;  /* 0x000000080300780c */ /* 0x000fe20000f44270 */
[----:B------:R-:W-:Y:S01]  /*3cf0*/  @P3 STG.E.U16 desc[UR36][R8.64+0x2], R27 ;  /* 0x0000021b08003986 */ /* 0x000fe2000c101524 */
[----:B------:R-:W-:Y:S01]  /*3d00*/  ISETP.GT.AND P1, PT, R4, 0x10, PT ;  /* 0x000000100400780c */ /* 0x000fe20003f24270 */
[----:B------:R-:W-:Y:S01]  /*3d10*/  FMUL R37, R37, R19 ;  /* 0x0000001325257220 */ /* 0x000fe20000400000 */
[----:B------:R-:W-:Y:S01]  /*3d20*/  F2FP.F16.F32.PACK_AB R29, RZ, R29 ;  /* 0x0000001dff1d723e */ /* 0x000fe200000000ff */
[----:B------:R-:W-:Y:S01]  /*3d30*/  @P4 STG.E.U16 desc[UR36][R6.64+0x10], R28 ;  /* 0x0000101c06004986 */ /* 0x000fe2000c101524 */
[C---:B------:R-:W-:Y:S01]  /*3d40*/  ISETP.GT.AND P3, PT, R3.reuse, 0x8, P0 ;  /* 0x000000080300780c */ /* 0x040fe20000764270 */
[-C--:B------:R-:W-:Y:S01]  /*3d50*/  FMUL R38, R38, R19.reuse ;  /* 0x0000001326267220 */ /* 0x080fe20000400000 */
[----:B------:R-:W-:Y:S01]  /*3d60*/  ISETP.GT.AND P0, PT, R4, 0x11, PT ;  /* 0x000000110400780c */ /* 0x000fe20003f04270 */
[----:B------:R-:W-:Y:S01]  /*3d70*/  @P5 STG.E.U16 desc[UR36][R6.64+0x12], R29 ;  /* 0x0000121d06005986 */ /* 0x000fe2000c101524 */
        /* <DEDUP_REMOVED lines=42> */
[----:B------:R-:W-:Y:S01]  /*4020*/  ISETP.GT.AND P5, PT, R3, RZ, P0 ;  /* 0x000000ff0300720c */ /* 0x000fe200007a4270 */
[-C--:B------:R-:W-:Y:S01]  /*4030*/  FMUL R52, R52, R19.reuse ;  /* 0x0000001334347220 */ /* 0x080fe20000400000 */
[----:B------:R-:W-:Y:S01]  /*4040*/  F2FP.F16.F32.PACK_AB R38, RZ, R38 ;  /* 0x00000026ff26723e */ /* 0x000fe200000000ff */
[----:B------:R-:W-:Y:S01]  /*4050*/  FMUL R53, R53, R19 ;  /* 0x0000001335357220 */ /* 0x000fe20000400000 */
[----:B------:R-:W-:Y:S01]  /*4060*/  F2FP.F16.F32.PACK_AB R39, RZ, R39 ;  /* 0x00000027ff27723e */ /* 0x000fe200000000ff */
[----:B------:R-:W-:Y:S01]  /*4070*/  FMUL R54, R54, R19 ;  /* 0x0000001336367220 */ /* 0x000fe20000400000 */
[----:B------:R-:W-:Y:S01]  /*4080*/  F2FP.F16.F32.PACK_AB R40, RZ, R40 ;  /* 0x00000028ff28723e */ /* 0x000fe200000000ff */
[----:B------:R-:W-:Y:S01]  /*4090*/  @P2 STG.E.U16 desc[UR36][R8.64+0x30], R38 ;  /* 0x0000302608002986 */ /* 0x000fe2000c101524 */
[----:B------:R-:W-:Y:S01]  /*40a0*/  F2FP.F16.F32.PACK_AB R41, RZ, R41 ;  /* 0x00000029ff29723e */ /* 0x000fe200000000ff */
[----:B------:R-:W-:Y:S01]  /*40b0*/  FMUL R55, R55, R19 ;  /* 0x0000001337377220 */ /* 0x000fe20000400000 */
[C---:B------:R-:W-:Y:S01]  /*40c0*/  ISETP.GT.AND P1, PT, R3.reuse, 0x8, P1 ;  /* 0x000000080300780c */ /* 0x040fe20000f24270 */
[----:B------:R-:W-:Y:S01]  /*40d0*/  @P3 STG.E.U16 desc[UR36][R8.64+0x32], R39 ;  /* 0x0000322708003986 */ /* 0x000fe2000c101524 */
[----:B------:R-:W-:-:S02]  /*40e0*/  ISETP.GT.AND P2, PT, R3, 0x8, P0 ;  /* 0x000000080300780c */ /* 0x000fc40000744270 */
[C---:B------:R-:W-:Y:S01]  /*40f0*/  ISETP.GT.AND P0, PT, R4.reuse, 0x29, PT ;  /* 0x000000290400780c */ /* 0x040fe20003f04270 */
[----:B------:R-:W-:Y:S01]  /*4100*/  @P4 STG.E.U16 desc[UR36][R6.64+0x40], R40 ;  /* 0x0000402806004986 */ /* 0x000fe2000c101524 */
[----:B------:R-:W-:Y:S02]  /*4110*/  ISETP.GT.AND P4, PT, R4, 0x28, PT ;  /* 0x000000280400780c */ /* 0x000fe40003f84270 */
[----:B------:R-:W-:Y:S01]  /*4120*/  F2FP.F16.F32.PACK_AB R42, RZ, R42 ;  /* 0x0000002aff2a723e */ /* 0x000fe200000000ff */
[----:B------:R-:W-:Y:S01]  /*4130*/  @P5 STG.E.U16 desc[UR36][R6.64+0x42], R41 ;  /* 0x0000422906005986 */ /* 0x000fe2000c101524 */
[C---:B------:R-:W-:Y:S02]  /*4140*/  ISETP.GT.AND P5, PT, R3.reuse, RZ, P4 ;  /* 0x000000ff0300720c */ /* 0x040fe400027a4270 */
[----:B------:R-:W-:Y:S01]  /*4150*/  ISETP.GT.AND P3, PT, R3, RZ, P0 ;  /* 0x000000ff0300720c */ /* 0x000fe20000764270 */
[----:B------:R-:W-:Y:S01]  /*4160*/  @P1 STG.E.U16 desc[UR36][R8.64+0x40], R42 ;  /* 0x0000402a08001986 */ /* 0x000fe2000c101524 */
[----:B------:R-:W-:-:S02]  /*4170*/  F2FP.F16.F32.PACK_AB R43, RZ, R43 ;  /* 0x0000002bff2b723e */ /* 0x000fc400000000ff */
[----:B------:R-:W-:Y:S02]  /*4180*/  F2FP.F16.F32.PACK_AB R44, RZ, R44 ;  /* 0x0000002cff2c723e */ /* 0x000fe400000000ff */
[C---:B------:R-:W-:Y:S01]  /*4190*/  ISETP.GT.AND P4, PT, R3.reuse, 0x8, P4 ;  /* 0x000000080300780c */ /* 0x040fe20002784270 */
[----:B------:R-:W-:Y:S01]  /*41a0*/  @P2 STG.E.U16 desc[UR36][R8.64+0x42], R43 ;  /* 0x0000422b08002986 */ /* 0x000fe2000c101524 */
[----:B------:R-:W-:Y:S02]  /*41b0*/  F2FP.F16.F32.PACK_AB R45, RZ, R45 ;  /* 0x0000002dff2d723e */ /* 0x000fe400000000ff */
[C---:B------:R-:W-:Y:S01]  /*41c0*/  ISETP.GT.AND P2, PT, R4.reuse, 0x31, PT ;  /* 0x000000310400780c */ /* 0x040fe20003f44270 */
[----:B------:R-:W-:Y:S01]  /*41d0*/  @P5 STG.E.U16 desc[UR36][R6.64+0x50], R44 ;  /* 0x0000502c06005986 */ /* 0x000fe2000c101524 */
[----:B------:R-:W-:Y:S02]  /*41e0*/  ISETP.GT.AND P5, PT, R3, 0x8, P0 ;  /* 0x000000080300780c */ /* 0x000fe400007a4270 */
[C---:B------:R-:W-:Y:S01]  /*41f0*/  ISETP.GT.AND P1, PT, R4.reuse, 0x38, PT ;  /* 0x000000380400780c */ /* 0x040fe20003f24270 */
[----:B------:R-:W-:Y:S01]  /*4200*/  @P3 STG.E.U16 desc[UR36][R6.64+0x52], R45 ;  /* 0x0000522d06003986 */ /* 0x000fe2000c101524 */
[----:B------:R-:W-:-:S02]  /*4210*/  ISETP.GT.AND P3, PT, R4, 0x30, PT ;  /* 0x000000300400780c */ /* 0x000fc40003f64270 */
[----:B------:R-:W-:Y:S01]  /*4220*/  ISETP.GT.AND P0, PT, R4, 0x39, PT ;  /* 0x000000390400780c */ /* 0x000fe20003f04270 */
[----:B------:R-:W-:Y:S01]  /*4230*/  @P4 IMAD.MOV.U32 R4, RZ, RZ, R8 ;  /* 0x000000ffff044224 */ /* 0x000fe200078e0008 */
[----:B------:R-:W-:Y:S01]  /*4240*/  F2FP.F16.F32.PACK_AB R46, RZ, R46 ;  /* 0x0000002eff2e723e */ /* 0x000fe200000000ff */
[----:B------:R-:W-:Y:S01]  /*4250*/  @P4 IMAD.MOV.U32 R5, RZ, RZ, R9 ;  /* 0x000000ffff054224 */ /* 0x000fe200078e0009 */
[----:B------:R-:W-:Y:S02]  /*4260*/  F2FP.F16.F32.PACK_AB R47, RZ, R47 ;  /* 0x0000002fff2f723e */ /* 0x000fe400000000ff */
[----:B------:R-:W-:Y:S02]  /*4270*/  F2FP.F16.F32.PACK_AB R48, RZ, R48 ;  /* 0x00000030ff30723e */ /* 0x000fe400000000ff */
[----:B------:R0:W-:Y:S01]  /*4280*/  @P4 STG.E.U16 desc[UR36][R4.64+0x50], R46 ;  /* 0x0000502e04004986 */ /* 0x0001e2000c101524 */
[----:B------:R-:W-:Y:S02]  /*4290*/  ISETP.GT.AND P4, PT, R3, RZ, P2 ;  /* 0x000000ff0300720c */ /* 0x000fe40001784270 */
[----:B------:R-:W-:-:S02]  /*42a0*/  F2FP.F16.F32.PACK_AB R49, RZ, R49 ;  /* 0x00000031ff31723e */ /* 0x000fc400000000ff */
[----:B------:R-:W-:Y:S02]  /*42b0*/  ISETP.GT.AND P2, PT, R3, 0x8, P2 ;  /* 0x000000080300780c */ /* 0x000fe40001744270 */
[----:B------:R-:W-:Y:S02]  /*42c0*/  F2FP.F16.F32.PACK_AB R50, RZ, R50 ;  /* 0x00000032ff32723e */ /* 0x000fe400000000ff */
[----:B------:R-:W-:Y:S02]  /*42d0*/  F2FP.F16.F32.PACK_AB R51, RZ, R51 ;  /* 0x00000033ff33723e */ /* 0x000fe400000000ff */
[----:B------:R-:W-:Y:S01]  /*42e0*/  F2FP.F16.F32.PACK_AB R52, RZ, R52 ;  /* 0x00000034ff34723e */ /* 0x000fe200000000ff */
[----:B0-----:R-:W-:Y:S01]  /*42f0*/  @P5 IMAD.MOV.U32 R4, RZ, RZ, R8 ;  /* 0x000000ffff045224 */ /* 0x001fe200078e0008 */
[----:B------:R-:W-:Y:S01]  /*4300*/  F2FP.F16.F32.PACK_AB R53, RZ, R53 ;  /* 0x00000035ff35723e */ /* 0x000fe200000000ff */
[----:B------:R-:W-:Y:S01]  /*4310*/  @P5 IMAD.MOV.U32 R5, RZ, RZ, R9 ;  /* 0x000000ffff055224 */ /* 0x000fe200078e0009 */
[----:B------:R-:W-:-:S02]  /*4320*/  F2FP.F16.F32.PACK_AB R54, RZ, R54 ;  /* 0x00000036ff36723e */ /* 0x000fc400000000ff */
[----:B------:R-:W-:Y:S02]  /*4330*/  F2FP.F16.F32.PACK_AB R55, RZ, R55 ;  /* 0x00000037ff37723e */ /* 0x000fe400000000ff */
[----:B------:R0:W-:Y:S01]  /*4340*/  @P5 STG.E.U16 desc[UR36][R4.64+0x52], R47 ;  /* 0x0000522f04005986 */ /* 0x0001e2000c101524 */
[C---:B------:R-:W-:Y:S02]  /*4350*/  ISETP.GT.AND P5, PT, R3.reuse, RZ, P3 ;  /* 0x000000ff0300720c */ /* 0x040fe40001fa4270 */
[----:B------:R-:W-:-:S11]  /*4360*/  ISETP.GT.AND P3, PT, R3, 0x8, P3 ;  /* 0x000000080300780c */ /* 0x000fd60001f64270 */
[----:B0-----:R-:W-:Y:S02]  /*4370*/  @P5 IMAD.MOV.U32 R4, RZ, RZ, R6 ;  /* 0x000000ffff045224 */ /* 0x001fe400078e0006 */
[----:B------:R-:W-:-:S05]  /*4380*/  @P5 IMAD.MOV.U32 R5, RZ, RZ, R7 ;  /* 0x000000ffff055224 */ /* 0x000fca00078e0007 */
[----:B------:R0:W-:Y:S01]  /*4390*/  @P5 STG.E.U16 desc[UR36][R4.64+0x60], R48 ;  /* 0x0000603004005986 */ /* 0x0001e2000c101524 */
[C---:B------:R-:W-:Y:S02]  /*43a0*/  ISETP.GT.AND P5, PT, R3.reuse, RZ, P0 ;  /* 0x000000ff0300720c */ /* 0x040fe400007a4270 */
[----:B------:R-:W-:Y:S01]  /*43b0*/  ISETP.GT.AND P0, PT, R3, 0x8, P0 ;  /* 0x000000080300780c */ /* 0x000fe20000704270 */
[----:B0-----:R-:W-:Y:S02]  /*43c0*/  @P4 IMAD.MOV.U32 R4, RZ, RZ, R6 ;  /* 0x000000ffff044224 */ /* 0x001fe400078e0006 */
[----:B------:R-:W-:-:S05]  /*43d0*/  @P4 IMAD.MOV.U32 R5, RZ, RZ, R7 ;  /* 0x000000ffff054224 */ /* 0x000fca00078e0007 */
[----:B------:R0:W-:Y:S01]  /*43e0*/  @P4 STG.E.U16 desc[UR36][R4.64+0x62], R49 ;  /* 0x0000623104004986 */ /* 0x0001e2000c101524 */
[C---:B------:R-:W-:Y:S02]  /*43f0*/  ISETP.GT.AND P4, PT, R3.reuse, RZ, P1 ;  /* 0x000000ff0300720c */ /* 0x040fe40000f84270 */
[----:B------:R-:W-:Y:S01]  /*4400*/  ISETP.GT.AND P1, PT, R3, 0x8, P1 ;  /* 0x000000080300780c */ /* 0x000fe20000f24270 */
[----:B0-----:R-:W-:Y:S02]  /*4410*/  @P3 IMAD.MOV.U32 R4, RZ, RZ, R8 ;  /* 0x000000ffff043224 */ /* 0x001fe400078e0008 */
[----:B------:R-:W-:-:S05]  /*4420*/  @P3 IMAD.MOV.U32 R5, RZ, RZ, R9 ;  /* 0x000000ffff053224 */ /* 0x000fca00078e0009 */
[----:B------:R0:W-:Y:S02]  /*4430*/  @P3 STG.E.U16 desc[UR36][R4.64+0x60], R50 ;  /* 0x0000603204003986 */ /* 0x0001e4000c101524 */
[----:B0-----:R-:W-:Y:S02]  /*4440*/  @P2 IMAD.MOV.U32 R4, RZ, RZ, R8 ;  /* 0x000000ffff042224 */ /* 0x001fe400078e0008 */
[----:B------:R-:W-:-:S05]  /*4450*/  @P2 IMAD.MOV.U32 R5, RZ, RZ, R9 ;  /* 0x000000ffff052224 */ /* 0x000fca00078e0009 */
[----:B------:R0:W-:Y:S02]  /*4460*/  @P2 STG.E.U16 desc[UR36][R4.64+0x62], R51 ;  /* 0x0000623304002986 */ /* 0x0001e4000c101524 */
[----:B0-----:R-:W-:Y:S02]  /*4470*/  @P4 IMAD.MOV.U32 R4, RZ, RZ, R6 ;  /* 0x000000ffff044224 */ /* 0x001fe400078e0006 */
[----:B------:R-:W-:-:S05]  /*4480*/  @P4 IMAD.MOV.U32 R5, RZ, RZ, R7 ;  /* 0x000000ffff054224 */ /* 0x000fca00078e0007 */
[----:B------:R0:W-:Y:S04]  /*4490*/  @P4 STG.E.U16 desc[UR36][R4.64+0x70], R52 ;  /* 0x0000703404004986 */ /* 0x0001e8000c101524 */
[----:B------:R1:W-:Y:S01]  /*44a0*/  @P5 STG.E.U16 desc[UR36][R6.64+0x72], R53 ;  /* 0x0000723506005986 */ /* 0x0003e2000c101524 */
[----:B0-----:R-:W-:Y:S02]  /*44b0*/  @P1 IMAD.MOV.U32 R4, RZ, RZ, R8 ;  /* 0x000000ffff041224 */ /* 0x001fe400078e0008 */
[----:B------:R-:W-:-:S05]  /*44c0*/  @P1 IMAD.MOV.U32 R5, RZ, RZ, R9 ;  /* 0x000000ffff051224 */ /* 0x000fca00078e0009 */
[----:B------:R1:W-:Y:S04]  /*44d0*/  @P1 STG.E.U16 desc[UR36][R4.64+0x70], R54 ;  /* 0x0000703604001986 */ /* 0x0003e8000c101524 */
[----:B------:R1:W-:Y:S02]  /*44e0*/  @P0 STG.E.U16 desc[UR36][R8.64+0x72], R55 ;  /* 0x0000723708000986 */ /* 0x0003e4000c101524 */
.L_x_90:
[----:B------:R-:W-:Y:S05]  /*44f0*/  BSYNC B0 ;  /* 0x0000000000007941 */ /* 0x000fea0003800000 */
.L_x_28:
[----:B------:R-:W-:Y:S01]  /*4500*/  IADD3 R16, P0, R16, UR38, RZ ;  /* 0x0000002610107c10 */ /* 0x000fe2000ff1e0ff */
[----:B------:R-:W-:Y:S01]  /*4510*/  ULDC.64 UR4, c[0x0][0x650] ;  /* 0x0001940000047ab9 */ /* 0x000fe20000000a00 */
[----:B------:R-:W-:Y:S01]  /*4520*/  PRMT R3, RZ, 0x7610, R3 ;  /* 0x00007610ff037816 */ /* 0x000fe20000000003 */
[----:B------:R-:W-:Y:S01]  /*4530*/  IMAD.MOV.U32 R68, RZ, RZ, -0x1 ;  /* 0xffffffffff447424 */ /* 0x000fe200078e00ff */
[----:B------:R-:W-:Y:S01]  /*4540*/  IADD3.X R17, R17, UR41, RZ, P0, !PT ;  /* 0x0000002911117c10 */ /* 0x000fe200087fe4ff */
[----:B------:R-:W-:Y:S01]  /*4550*/  IMAD.MOV.U32 R67, RZ, RZ, -0x1 ;  /* 0xffffffffff437424 */ /* 0x000fe200078e00ff */
[----:B------:R-:W-:-:S04]  /*4560*/  ISETP.GE.U32.AND P0, PT, R16, UR4, PT ;  /* 0x0000000410007c0c */ /* 0x000fc8000bf06070 */
[----:B------:R-:W-:-:S13]  /*4570*/  ISETP.GE.U32.AND.EX P0, PT, R17, UR5, PT, P0 ;  /* 0x0000000511007c0c */ /* 0x000fda000bf06100 */
[----:B------:R-:W-:Y:S05]  /*4580*/  @P0 BRA `(.L_x_91) ;  /* 0x00000004004c0947 */ /* 0x000fea0003800000 */
[----:B-12-4-:R-:W1:Y:S01]  /*4590*/  LDC.64 R10, c[0x0][0x628] ;  /* 0x00018a00ff0a7b82 */ /* 0x016e620000000a00 */
[----:B---3--:R-:W2:Y:S01]  /*45a0*/  S2R R12, SR_CTAID.X ;  /* 0x00000000000c7919 */ /* 0x008ea20000002500 */
[----:B------:R-:W-:Y:S02]  /*45b0*/  IMAD.MOV.U32 R8, RZ, RZ, R16 ;  /* 0x000000ffff087224 */ /* 0x000fe400078e0010 */
[----:B------:R-:W-:Y:S01]  /*45c0*/  IMAD.MOV.U32 R9, RZ, RZ, R17 ;  /* 0x000000ffff097224 */ /* 0x000fe200078e0011 */
[----:B------:R-:W3:Y:S03]  /*45d0*/  S2R R20, SR_CTAID.Y ;  /* 0x0000000000147919 */ /* 0x000ee60000002600 */
[----:B------:R-:W4:Y:S08]  /*45e0*/  LDC R0, c[0x0][0x630] ;  /* 0x00018c00ff007b82 */ /* 0x000f300000000800 */
[----:B------:R-:W0:Y:S01]  /*45f0*/  LDC.64 R14, c[0x0][0x620] ;  /* 0x00018800ff0e7b82 */ /* 0x000e220000000a00 */
[----:B-1----:R-:W-:-:S04]  /*4600*/  ISETP.NE.U32.AND P0, PT, R10, RZ, PT ;  /* 0x000000ff0a00720c */ /* 0x002fc80003f05070 */
[----:B------:R-:W-:-:S13]  /*4610*/  ISETP.NE.AND.EX P0, PT, R11, RZ, PT, P0 ;  /* 0x000000ff0b00720c */ /* 0x000fda0003f05300 */
[----:B0-234-:R-:W-:Y:S05]  /*4620*/  @!P0 BRA `(.L_x_92) ;  /* 0x0000000000288947 */ /* 0x01dfea0003800000 */
        /* <DEDUP_REMOVED lines=10> */
.L_x_92:
[-CC-:B------:R-:W-:Y:S01]  /*46d0*/  SHF.R.U64 R67, R8, R0.reuse, R9.reuse ;  /* 0x0000000008437219 */ /* 0x180fe20000001209 */
[----:B------:R-:W0:Y:S01]  /*46e0*/  LDC.64 R26, c[0x0][0x640] ;  /* 0x00019000ff1a7b82 */ /* 0x000e220000000a00 */
[----:B------:R-:W-:Y:S01]  /*46f0*/  SHF.R.U32.HI R0, RZ, R0, R9 ;  /* 0x00000000ff007219 */ /* 0x000fe20000011609 */
[----:B------:R-:W-:Y:S01]  /*4700*/  ULDC UR4, c[0x0][0x150] ;  /* 0x0000540000047ab9 */ /* 0x000fe20000000800 */
[----:B------:R-:W-:Y:S02]  /*4710*/  IADD3 R3, P0, RZ, -R67, RZ ;  /* 0x80000043ff037210 */ /* 0x000fe40007f1e0ff */
[----:B------:R-:W-:-:S03]  /*4720*/  I2FP.F32.U32 R7, R12 ;  /* 0x0000000c00077245 */ /* 0x000fc60000201000 */
[----:B------:R-:W1:Y:S01]  /*4730*/  LDC R6, c[0x0][0x618] ;  /* 0x00018600ff067b82 */ /* 0x000e620000000800 */
[----:B------:R-:W-:Y:S02]  /*4740*/  IMAD.X R5, RZ, RZ, ~R0, P0 ;  /* 0x000000ffff057224 */ /* 0x000fe400000e0e00 */
[----:B------:R-:W-:Y:S01]  /*4750*/  FMUL R7, R7, UR4 ;  /* 0x0000000407077c20 */ /* 0x000fe20008400000 */
[----:B------:R-:W-:Y:S01]  /*4760*/  ULDC UR4, c[0x0][0x154] ;  /* 0x0000550000047ab9 */ /* 0x000fe20000000800 */
[-C--:B------:R-:W-:Y:S02]  /*4770*/  IMAD R0, R5, R14.reuse, RZ ;  /* 0x0000000e05007224 */ /* 0x080fe400078e02ff */
[C---:B------:R-:W-:Y:S01]  /*4780*/  IMAD.WIDE.U32 R4, R3.reuse, R14, R16 ;  /* 0x0000000e03047225 */ /* 0x040fe200078e0010 */
[----:B------:R-:W2:Y:S01]  /*4790*/  LDC R8, c[0x0][0x608] ;  /* 0x00018200ff087b82 */ /* 0x000ea20000000800 */
[----:B------:R-:W3:Y:S02]  /*47a0*/  F2I.U32.TRUNC.NTZ R7, R7 ;  /* 0x0000000700077305 */ /* 0x000ee4000020f000 */
[----:B------:R-:W-:Y:S01]  /*47b0*/  IMAD R3, R3, R15, R0 ;  /* 0x0000000f03037224 */ /* 0x000fe200078e0200 */
[----:B------:R-:W-:-:S03]  /*47c0*/  I2FP.F32.U32 R0, R20 ;  /* 0x0000001400007245 */ /* 0x000fc60000201000 */
[----:B------:R-:W-:Y:S01]  /*47d0*/  IMAD.IADD R3, R5, 0x1, R3 ;  /* 0x0000000105037824 */ /* 0x000fe200078e0203 */
[----:B------:R-:W4:Y:S01]  /*47e0*/  LDC R11, c[0x0][0x658] ;  /* 0x00019600ff0b7b82 */ /* 0x000f220000000800 */
[----:B0-----:R-:W-:-:S04]  /*47f0*/  ISETP.NE.U32.AND P0, PT, R26, RZ, PT ;  /* 0x000000ff1a00720c */ /* 0x001fc80003f05070 */
[----:B------:R-:W-:-:S03]  /*4800*/  ISETP.NE.AND.EX P0, PT, R27, RZ, PT, P0 ;  /* 0x000000ff1b00720c */ /* 0x000fc60003f05300 */
[----:B------:R-:W0:Y:S01]  /*4810*/  LDC R9, c[0x0][0x144] ;  /* 0x00005100ff097b82 */ /* 0x000e220000000800 */
[-C--:B-1----:R-:W-:Y:S01]  /*4820*/  SHF.R.U64 R10, R4, R6.reuse, R3 ;  /* 0x00000006040a7219 */ /* 0x082fe20000001203 */
[----:B---3--:R-:W-:Y:S01]  /*4830*/  IMAD.MOV R7, RZ, RZ, -R7 ;  /* 0x000000ffff077224 */ /* 0x008fe200078e0a07 */
[----:B------:R-:W-:Y:S01]  /*4840*/  SHF.R.U32.HI R3, RZ, R6, R3 ;  /* 0x00000006ff037219 */ /* 0x000fe20000011603 */
[----:B------:R-:W-:-:S04]  /*4850*/  FMUL R6, R0, UR4 ;  /* 0x0000000400067c20 */ /* 0x000fc80008400000 */
[----:B------:R-:W1:Y:S01]  /*4860*/  LDC R21, c[0x0][0x148] ;  /* 0x00005200ff157b82 */ /* 0x000e620000000800 */
[----:B------:R3:W0:Y:S01]  /*4870*/  F2I.U32.TRUNC.NTZ R14, R6 ;  /* 0x00000006000e7305 */ /* 0x000622000020f000 */
[-CC-:B--2---:R-:W-:Y:S02]  /*4880*/  SHF.R.U64 R13, R10, R8.reuse, R3.reuse ;  /* 0x000000080a0d7219 */ /* 0x184fe40000001203 */
[----:B------:R-:W-:-:S04]  /*4890*/  SHF.R.U32.HI R0, RZ, R8, R3 ;  /* 0x00000008ff007219 */ /* 0x000fc80000011603 */
[----:B-----5:R-:W2:Y:S01]  /*48a0*/  LDC R24, c[0x0][0x648] ;  /* 0x00019200ff187b82 */ /* 0x020ea20000000800 */
[-CC-:B----4-:R-:W-:Y:S02]  /*48b0*/  SHF.R.U64 R15, R13, R11.reuse, R0.reuse ;  /* 0x0000000b0d0f7219 */ /* 0x190fe40000001200 */
[----:B------:R-:W-:-:S03]  /*48c0*/  SHF.R.U32.HI R5, RZ, R11, R0 ;  /* 0x0000000bff057219 */ /* 0x000fc60000011600 */
[----:B------:R-:W-:Y:S02]  /*48d0*/  IMAD.MOV.U32 R4, RZ, RZ, R15 ;  /* 0x000000ffff047224 */ /* 0x000fe400078e000f */
[----:B------:R-:W4:Y:S01]  /*48e0*/  LDC R28, c[0x0][0x638] ;  /* 0x00018e00ff1c7b82 */ /* 0x000f220000000800 */
[----:B0-----:R-:W-:-:S07]  /*48f0*/  IMAD R25, R9, R7, R12 ;  /* 0x0000000709197224 */ /* 0x001fce00078e020c */
[----:B------:R-:W0:Y:S08]  /*4900*/  LDC R29, c[0x0][0x610] ;  /* 0x00018400ff1d7b82 */ /* 0x000e300000000800 */
[----:B------:R-:W0:Y:S01]  /*4910*/  LDC R30, c[0x0][0x600] ;  /* 0x00018000ff1e7b82 */ /* 0x000e220000000800 */
[----:B-123--:R-:W-:Y:S05]  /*4920*/  @!P0 BRA `(.L_x_93) ;  /* 0x0000000000288947 */ /* 0x00efea0003800000 */
        /* <DEDUP_REMOVED lines=10> */
.L_x_93:
[----:B------:R-:W-:Y:S01]  /*49d0*/  ISETP.NE.AND P0, PT, R2, 0x1, PT ;  /* 0x000000010200780c */ /* 0x000fe20003f05270 */
[----:B------:R-:W-:Y:S01]  /*49e0*/  IMAD.MOV R14, RZ, RZ, -R14 ;  /* 0x000000ffff0e7224 */ /* 0x000fe200078e0a0e */
[----:B------:R-:W-:Y:S02]  /*49f0*/  SHF.R.U64 R3, R4, R24, R5 ;  /* 0x0000001804037219 */ /* 0x000fe40000001205 */
[----:B------:R-:W-:Y:S02]  /*4a00*/  LOP3.LUT R0, R13, R64, RZ, 0xc0, !PT ;  /* 0x000000400d007212 */ /* 0x000fe400078ec0ff */
[----:B------:R-:W-:Y:S01]  /*4a10*/  LOP3.LUT R10, R10, R63, RZ, 0xc0, !PT ;  /* 0x0000003f0a0a7212 */ /* 0x000fe200078ec0ff */
[----:B------:R-:W-:Y:S02]  /*4a20*/  IMAD.MOV R4, RZ, RZ, -R3 ;  /* 0x000000ffff047224 */ /* 0x000fe400078e0a03 */
[----:B------:R-:W-:Y:S02]  /*4a30*/  IMAD R0, R59, R3, R0 ;  /* 0x000000033b007224 */ /* 0x000fe400078e0200 */
[----:B----4-:R-:W-:-:S02]  /*4a40*/  IMAD R3, R4, R28, R15 ;  /* 0x0000001c04037224 */ /* 0x010fc400078e020f */
[----:B------:R-:W-:Y:S02]  /*4a50*/  @P0 IMAD R25, R21, R14, R20 ;  /* 0x0000000e15190224 */ /* 0x000fe400078e0214 */
[----:B0-----:R-:W-:Y:S02]  /*4a60*/  IMAD R5, R3, R30, R10 ;  /* 0x0000001e03057224 */ /* 0x001fe400078e020a */
[----:B------:R-:W-:Y:S02]  /*4a70*/  IMAD R0, R0, R29, R25 ;  /* 0x0000001d00007224 */ /* 0x000fe400078e0219 */
[----:B------:R-:W-:-:S03]  /*4a80*/  IMAD.MOV.U32 R4, RZ, RZ, 0x1 ;  /* 0x00000001ff047424 */ /* 0x000fc600078e00ff */
[----:B------:R-:W-:Y:S02]  /*4a90*/  SEL R68, R5, R0, !P0 ;  /* 0x0000000005447207 */ /* 0x000fe40004000000 */
[----:B------:R-:W-:Y:S02]  /*4aa0*/  PRMT R3, R4, 0x7610, R3 ;  /* 0x0000761004037816 */ /* 0x000fe40000000003 */
[----:B------:R-:W-:-:S07]  /*4ab0*/  SEL R0, R0, R5, !P0 ;  /* 0x0000000500007207 */ /* 0x000fce0004000000 */
.L_x_91:
[----:B------:R-:W-:Y:S01]  /*4ac0*/  UIMAD.WIDE.U32 UR4, UR42, 0x24924925, URZ ;  /* 0x249249252a0478a5 */ /* 0x000fe2000f8e003f */
[----:B------:R-:W-:Y:S01]  /*4ad0*/  LOP3.LUT P0, RZ, R3, 0xff, RZ, 0xc0, !PT ;  /* 0x000000ff03ff7812 */ /* 0x000fe2000780c0ff */
[----:B------:R-:W-:Y:S02]  /*4ae0*/  IMAD.MOV.U32 R69, RZ, RZ, R0 ;  /* 0x000000ffff457224 */ /* 0x000fe400078e0000 */
[----:B------:R-:W-:-:S04]  /*4af0*/  UIADD3 UR4, UR42, -UR5, URZ ;  /* 0x800000052a047290 */ /* 0x000fc8000fffe03f */
[----:B------:R-:W-:-:S04]  /*4b00*/  ULEA.HI UR4, UR4, UR5, URZ, 0x1f ;  /* 0x0000000504047291 */ /* 0x000fc8000f8ff83f */
[----:B------:R-:W-:-:S04]  /*4b10*/  USHF.R.U32.HI UR4, URZ, 0x2, UR4 ;  /* 0x000000023f047899 */ /* 0x000fc80008011604 */
[----:B------:R-:W-:Y:S01]  /*4b20*/  UIMAD UR42, UR4, -0x7, UR42 ;  /* 0xfffffff9042a78a4 */ /* 0x000fe2000f8e022a */
[----:B------:R-:W-:Y:S11]  /*4b30*/  @P0 BRA `(.L_x_94) ;  /* 0xffffffc400b80947 */ /* 0x000ff6000383ffff */
[----:B------:R-:W-:Y:S05]  /*4b40*/  EXIT ;  /* 0x000000000000794d */ /* 0x000fea0003800000 */
.L_x_3:
        /* <DEDUP_REMOVED lines=26> */
.L_x_96:
[--C-:B------:R-:W-:Y:S01]  /*4cf0*/  SHF.R.U64 R14, R12, R20, R13.reuse ;  /* 0x000000140c0e7219 */ /* 0x100fe2000000120d */
[----:B------:R-:W0:Y:S01]  /*4d00*/  LDC R24, c[0x0][0x618] ;  /* 0x00018600ff187b82 */ /* 0x000e220000000800 */
[----:B------:R-:W-:Y:S01]  /*4d10*/  I2FP.F32.U32 R8, R6 ;  /* 0x0000000600087245 */ /* 0x000fe20000201000 */
[----:B------:R-:W-:Y:S01]  /*4d20*/  ULDC UR4, c[0x0][0x150] ;  /* 0x0000540000047ab9 */ /* 0x000fe20000000800 */
[----:B------:R-:W-:Y:S02]  /*4d30*/  SHF.R.U32.HI R7, RZ, R20, R13 ;  /* 0x00000014ff077219 */ /* 0x000fe4000001160d */
[----:B------:R-:W-:Y:S01]  /*4d40*/  IADD3 R11, P0, RZ, -R14, RZ ;  /* 0x8000000eff0b7210 */ /* 0x000fe20007f1e0ff */
[----:B------:R-:W-:Y:S01]  /*4d50*/  FMUL R13, R8, UR4 ;  /* 0x00000004080d7c20 */ /* 0x000fe20008400000 */
[----:B------:R-:W-:Y:S01]  /*4d60*/  ULDC UR4, c[0x0][0x154] ;  /* 0x0000550000047ab9 */ /* 0x000fe20000000800 */
[----:B------:R-:W1:Y:S02]  /*4d70*/  LDC.64 R26, c[0x0][0x640] ;  /* 0x00019000ff1a7b82 */ /* 0x000e640000000a00 */
[----:B------:R-:W-:-:S02]  /*4d80*/  IMAD.X R7, RZ, RZ, ~R7, P0 ;  /* 0x000000ffff077224 */ /* 0x000fc400000e0e07 */
[----:B------:R-:W2:Y:S01]  /*4d90*/  F2I.U32.TRUNC.NTZ R13, R13 ;  /* 0x0000000d000d7305 */ /* 0x000ea2000020f000 */
[----:B------:R-:W-:-:S03]  /*4da0*/  IMAD.WIDE.U32 R8, R11, R22, R16 ;  /* 0x000000160b087225 */ /* 0x000fc600078e0010 */
[----:B------:R-:W3:Y:S01]  /*4db0*/  LDC R15, c[0x0][0x144] ;  /* 0x00005100ff0f7b82 */ /* 0x000ee20000000800 */
[----:B------:R-:W-:-:S04]  /*4dc0*/  IMAD R10, R7, R22, RZ ;  /* 0x00000016070a7224 */ /* 0x000fc800078e02ff */
[----:B------:R-:W-:Y:S02]  /*4dd0*/  IMAD R7, R11, R23, R10 ;  /* 0x000000170b077224 */ /* 0x000fe400078e020a */
[----:B------:R-:W-:Y:S01]  /*4de0*/  IMAD.MOV.U32 R10, RZ, RZ, -0x1 ;  /* 0xffffffffff0a7424 */ /* 0x000fe200078e00ff */
[----:B------:R-:W4:Y:S01]  /*4df0*/  LDC R20, c[0x0][0x608] ;  /* 0x00018200ff147b82 */ /* 0x000f220000000800 */
[----:B------:R-:W-:Y:S01]  /*4e00*/  IMAD.IADD R7, R9, 0x1, R7 ;  /* 0x0000000109077824 */ /* 0x000fe200078e0207 */
[----:B------:R-:W-:-:S04]  /*4e10*/  I2FP.F32.U32 R9, R5 ;  /* 0x0000000500097245 */ /* 0x000fc80000201000 */
[-C--:B0-----:R-:W-:Y:S01]  /*4e20*/  SHF.R.U64 R12, R8, R24.reuse, R7 ;  /* 0x00000018080c7219 */ /* 0x081fe20000001207 */
[----:B--2---:R-:W-:Y:S01]  /*4e30*/  IMAD.MOV R8, RZ, RZ, -R13 ;  /* 0x000000ffff087224 */ /* 0x004fe200078e0a0d */
[----:B------:R-:W0:Y:S01]  /*4e40*/  LDC R11, c[0x0][0x658] ;  /* 0x00019600ff0b7b82 */ /* 0x000e220000000800 */
[----:B-1----:R-:W-:Y:S01]  /*4e50*/  ISETP.NE.U32.AND P0, PT, R26, RZ, PT ;  /* 0x000000ff1a00720c */ /* 0x002fe20003f05070 */
[----:B------:R-:W-:Y:S01]  /*4e60*/  FMUL R9, R9, UR4 ;  /* 0x0000000409097c20 */ /* 0x000fe20008400000 */
[----:B------:R-:W-:Y:S02]  /*4e70*/  SHF.R.U32.HI R7, RZ, R24, R7 ;  /* 0x00000018ff077219 */ /* 0x000fe40000011607 */
[----:B------:R-:W-:-:S03]  /*4e80*/  ISETP.NE.AND.EX P0, PT, R27, RZ, PT, P0 ;  /* 0x000000ff1b00720c */ /* 0x000fc60003f05300 */
[----:B------:R-:W1:Y:S01]  /*4e90*/  LDC R22, c[0x0][0x148] ;  /* 0x00005200ff167b82 */ /* 0x000e620000000800 */
[----:B---3--:R-:W-:Y:S02]  /*4ea0*/  IMAD R23, R15, R8, R6 ;  /* 0x000000080f177224 */ /* 0x008fe400078e0206 */
[----:B------:R-:W-:-:S05]  /*4eb0*/  IMAD.MOV.U32 R8, RZ, RZ, 0x1 ;  /* 0x00000001ff087424 */ /* 0x000fca00078e00ff */
[----:B------:R-:W2:Y:S01]  /*4ec0*/  LDC R21, c[0x0][0x600] ;  /* 0x00018000ff157b82 */ /* 0x000ea20000000800 */
[-CC-:B----4-:R-:W-:Y:S02]  /*4ed0*/  SHF.R.U64 R15, R12, R20.reuse, R7.reuse ;  /* 0x000000140c0f7219 */ /* 0x190fe40000001207 */
[----:B------:R-:W-:Y:S02]  /*4ee0*/  SHF.R.U32.HI R6, RZ, R20, R7 ;  /* 0x00000014ff067219 */ /* 0x000fe40000011607 */
[----:B------:R3:W4:Y:S03]  /*4ef0*/  F2I.U32.TRUNC.NTZ R20, R9 ;  /* 0x0000000900147305 */ /* 0x000726000020f000 */
[----:B------:R-:W1:Y:S01]  /*4f00*/  LDC R25, c[0x0][0x648] ;  /* 0x00019200ff197b82 */ /* 0x000e620000000800 */
[-C--:B0-----:R-:W-:Y:S02]  /*4f10*/  SHF.R.U64 R19, R15, R11.reuse, R6 ;  /* 0x0000000b0f137219 */ /* 0x081fe40000001206 */
[----:B------:R-:W-:-:S02]  /*4f20*/  SHF.L.U32 R10, R10, R11, RZ ;  /* 0x0000000b0a0a7219 */ /* 0x000fc400000006ff */
[-C--:B------:R-:W-:Y:S01]  /*4f30*/  SHF.R.U32.HI R7, RZ, R11.reuse, R6 ;  /* 0x0000000bff077219 */ /* 0x080fe20000011606 */
[----:B------:R-:W-:Y:S01]  /*4f40*/  IMAD.MOV.U32 R6, RZ, RZ, R19 ;  /* 0x000000ffff067224 */ /* 0x000fe200078e0013 */
[----:B------:R-:W-:Y:S01]  /*4f50*/  SHF.L.U32 R24, R8, R11, RZ ;  /* 0x0000000b08187219 */ /* 0x000fe200000006ff */
[----:B------:R-:W0:Y:S01]  /*4f60*/  LDC R28, c[0x0][0x638] ;  /* 0x00018e00ff1c7b82 */ /* 0x000e220000000800 */
[----:B------:R-:W-:-:S07]  /*4f70*/  LOP3.LUT R30, RZ, R10, RZ, 0x33, !PT ;  /* 0x0000000aff1e7212 */ /* 0x000fce00078e33ff */
[----:B------:R-:W0:Y:S01]  /*4f80*/  LDC R29, c[0x0][0x610] ;  /* 0x00018400ff1d7b82 */ /* 0x000e220000000800 */
[----:B---34-:R-:W-:Y:S05]  /*4f90*/  @!P0 BRA `(.L_x_97) ;  /* 0x0000000000288947 */ /* 0x018fea0003800000 */
[----:B------:R-:W3:Y:S02]  /*4fa0*/  LDC R6, c[0x0][0x64c] ;  /* 0x00019300ff067b82 */ /* 0x000ee40000000800 */
[----:B---3--:R-:W-:-:S05]  /*4fb0*/  IADD3 R11, P0, R19, R6, RZ ;  /* 0x00000006130b7210 */ /* 0x008fca0007f1e0ff */
        /* <DEDUP_REMOVED lines=8> */
.L_x_97:
[----:B------:R-:W-:Y:S01]  /*5040*/  ISETP.NE.AND P0, PT, R2, 0x1, PT ;  /* 0x000000010200780c */ /* 0x000fe20003f05270 */
[----:B--2---:R-:W-:Y:S01]  /*5050*/  VIADD R9, R21, 0xffffffff ;  /* 0xffffffff15097836 */ /* 0x004fe20000000000 */
[----:B-1----:R-:W-:Y:S01]  /*5060*/  SHF.R.U64 R7, R6, R25, R7 ;  /* 0x0000001906077219 */ /* 0x002fe20000001207 */
[----:B------:R-:W-:Y:S01]  /*5070*/  IMAD.MOV R20, RZ, RZ, -R20 ;  /* 0x000000ffff147224 */ /* 0x000fe200078e0a14 */
[----:B------:R-:W-:Y:S02]  /*5080*/  LOP3.LUT R6, R15, R30, RZ, 0xc0, !PT ;  /* 0x0000001e0f067212 */ /* 0x000fe400078ec0ff */
[----:B------:R-:W-:Y:S01]  /*5090*/  LOP3.LUT R12, R12, R9, RZ, 0xc0, !PT ;  /* 0x000000090c0c7212 */ /* 0x000fe200078ec0ff */
[----:B------:R-:W-:Y:S02]  /*50a0*/  IMAD.MOV R8, RZ, RZ, -R7 ;  /* 0x000000ffff087224 */ /* 0x000fe400078e0a07 */
[----:B------:R-:W-:Y:S02]  /*50b0*/  IMAD R6, R24, R7, R6 ;  /* 0x0000000718067224 */ /* 0x000fe400078e0206 */
[----:B------:R-:W-:-:S02]  /*50c0*/  IMAD.MOV.U32 R9, RZ, RZ, 0x1 ;  /* 0x00000001ff097424 */ /* 0x000fc400078e00ff */
[----:B------:R-:W-:Y:S02]  /*50d0*/  @P0 IMAD R23, R22, R20, R5 ;  /* 0x0000001416170224 */ /* 0x000fe400078e0205 */
[----:B0-----:R-:W-:Y:S02]  /*50e0*/  IMAD R5, R8, R28, R19 ;  /* 0x0000001c08057224 */ /* 0x001fe400078e0213 */
[----:B------:R-:W-:Y:S02]  /*50f0*/  IMAD R19, R6, R29, R23 ;  /* 0x0000001d06137224 */ /* 0x000fe400078e0217 */
[----:B------:R-:W-:Y:S02]  /*5100*/  IMAD R6, R5, R21, R12 ;  /* 0x0000001505067224 */ /* 0x000fe400078e020c */
[----:B------:R-:W-:-:S03]  /*5110*/  IMAD.MOV.U32 R8, RZ, RZ, R14 ;  /* 0x000000ffff087224 */ /* 0x000fc600078e000e */
[----:B------:R-:W-:Y:S02]  /*5120*/  SEL R20, R6, R19, !P0 ;  /* 0x0000001306147207 */ /* 0x000fe40004000000 */
[----:B------:R-:W-:-:S07]  /*5130*/  SEL R19, R19, R6, !P0 ;  /* 0x0000000613137207 */ /* 0x000fce0004000000 */
.L_x_95:
[----:B------:R-:W-:-:S08]  /*5140*/  NOP ;  /* 0x0000000000007918 */ /* 0x000fd00000000000 */
[----:B------:R-:W0:-:S00]  /*5150*/  USETMAXREG.DEALLOC.CTAPOOL 0x28 ;  /* 0x00000028000079c8 */ /* 0x000e0000080e0500 */
[----:B0-----:R-:W-:-:S13]  /*5160*/  ISETP.NE.AND P0, PT, R0, RZ, PT ;  /* 0x000000ff0000720c */ /* 0x001fda0003f05270 */
[----:B------:R-:W-:Y:S05]  /*5170*/  @P0 EXIT ;  /* 0x000000000000094d */ /* 0x000fea0003800000 */
[----:B------:R-:W-:Y:S01]  /*5180*/  LOP3.LUT P0, RZ, R9, 0xff, RZ, 0xc0, !PT ;  /* 0x000000ff09ff7812 */ /* 0x000fe2000780c0ff */
[----:B------:R-:W-:Y:S02]  /*5190*/  IMAD.MOV.U32 R0, RZ, RZ, 0x1 ;  /* 0x00000001ff007424 */ /* 0x000fe400078e00ff */
[----:B------:R-:W-:-:S10]  /*51a0*/  IMAD.MOV.U32 R12, RZ, RZ, RZ ;  /* 0x000000ffff0c7224 */ /* 0x000fd400078e00ff */
[----:B------:R-:W-:Y:S05]  /*51b0*/  @!P0 BRA `(.L_x_98) ;  /* 0x0000000c004c8947 */ /* 0x000fea0003800000 */
[----:B------:R-:W0:Y:S01]  /*51c0*/  LDC R0, c[0x0][0x28c] ;  /* 0x0000a300ff007b82 */ /* 0x000e220000000800 */
[----:B------:R-:W-:Y:S01]  /*51d0*/  LOP3.LUT P0, RZ, R3, 0x1f, RZ, 0xc0, !PT ;  /* 0x0000001f03ff7812 */ /* 0x000fe2000780c0ff */
[----:B------:R-:W-:Y:S01]  /*51e0*/  ULDC UR5, c[0x0][0x658] ;  /* 0x0001960000057ab9 */ /* 0x000fe20000000800 */
[----:B------:R-:W-:Y:S01]  /*51f0*/  UMOV UR6, 0xffffffff ;  /* 0xffffffff00067882 */ /* 0x000fe20000000000 */
[----:B------:R-:W-:Y:S01]  /*5200*/  BSSY B0, `(.L_x_98) ;  /* 0x00000ce000007945 */ /* 0x000fe20003800000 */
[----:B------:R-:W-:Y:S01]  /*5210*/  USHF.L.U32 UR6, UR6, UR5, URZ ;  /* 0x0000000506067299 */ /* 0x000fe2000800063f */
[C---:B------:R-:W-:Y:S01]  /*5220*/  ISETP.NE.AND P2, PT, R4.reuse, RZ, PT ;  /* 0x000000ff0400720c */ /* 0x040fe20003f45270 */
[----:B------:R-:W-:Y:S01]  /*5230*/  IMAD.MOV.U32 R13, RZ, RZ, 0x1 ;  /* 0x00000001ff0d7424 */ /* 0x000fe200078e00ff */
[----:B------:R-:W-:Y:S01]  /*5240*/  ISETP.NE.OR P0, PT, R4, RZ, !P0 ;  /* 0x000000ff0400720c */ /* 0x000fe20004705670 */
[----:B------:R-:W-:Y:S01]  /*5250*/  IMAD.MOV.U32 R12, RZ, RZ, RZ ;  /* 0x000000ffff0c7224 */ /* 0x000fe200078e00ff */
[----:B------:R-:W-:Y:S01]  /*5260*/  LOP3.LUT R11, R18, 0x2, RZ, 0xfc, !PT ;  /* 0x00000002120b7812 */ /* 0x000fe200078efcff */
[----:B------:R-:W-:Y:S01]  /*5270*/  ULDC UR4, c[0x0][0x600] ;  /* 0x0001800000047ab9 */ /* 0x000fe20000000800 */
[----:B------:R-:W-:Y:S01]  /*5280*/  UMOV UR7, 0x1 ;  /* 0x0000000100077882 */ /* 0x000fe20000000000 */
[----:B------:R-:W-:-:S02]  /*5290*/  UIADD3 UR4, UR4, -0x1, URZ ;  /* 0xffffffff04047890 */ /* 0x000fc4000fffe03f */
[----:B------:R-:W-:Y:S02]  /*52a0*/  USHF.L.U32 UR5, UR7, UR5, URZ ;  /* 0x0000000507057299 */ /* 0x000fe4000800063f */
[----:B------:R-:W-:Y:S01]  /*52b0*/  ULOP3.LUT UR13, URZ, UR6, URZ, 0x33, !UPT ;  /* 0x000000063f0d7292 */ /* 0x000fe2000f8e333f */
[----:B------:R-:W-:Y:S01]  /*52c0*/  ULDC.64 UR22, c[0x0][0x198] ;  /* 0x0000660000167ab9 */ /* 0x000fe20000000a00 */
[----:B0-----:R-:W-:-:S05]  /*52d0*/  VIADD R0, R0, 0x7f ;  /* 0x0000007f00007836 */ /* 0x001fca0000000000 */
[----:B------:R-:W-:-:S04]  /*52e0*/  SHF.R.S32.HI R3, RZ, 0x1f, R0 ;  /* 0x0000001fff037819 */ /* 0x000fc80000011400 */
[----:B------:R-:W-:Y:S01]  /*52f0*/  LEA.HI R3, R3, R0, RZ, 0x7 ;  /* 0x0000000003037211 */ /* 0x000fe200078f38ff */
[----:B------:R-:W-:-:S03]  /*5300*/  IMAD.MOV.U32 R0, RZ, RZ, 0x1 ;  /* 0x00000001ff007424 */ /* 0x000fc600078e00ff */
[----:B------:R-:W-:-:S05]  /*5310*/  SHF.R.S32.HI R3, RZ, 0x7, R3 ;  /* 0x00000007ff037819 */ /* 0x000fca0000011403 */
[----:B------:R-:W-:-:S07]  /*5320*/  VIADD R10, R3, 0x1 ;  /* 0x00000001030a7836 */ /* 0x000fce0000000000 */
.L_x_110:
[----:B------:R-:W-:-:S03]  /*5330*/  UMOV UR6, 0xffffffff ;  /* 0xffffffff00067882 */ /* 0x000fc60000000000 */
[----:B------:R-:W-:Y:S05]  /*5340*/  BRA.DIV UR6, `(.L_x_99) ;  /* 0x0000001206407947 */ /* 0x000fea000b800000 */
[----:B------:R-:W-:-:S13]  /*5350*/  ELECT P6, URZ, PT ;  /* 0x00000000003f782f */ /* 0x000fda00038c0000 */
.L_x_124:
[----:B------:R-:W0:Y:S01]  /*5360*/  LDC R4, c[0x0][0x28c] ;  /* 0x0000a300ff047b82 */ /* 0x000e220000000800 */
[----:B------:R-:W-:Y:S01]  /*5370*/  BSSY B1, `(.L_x_100) ;  /* 0x0000043000017945 */ /* 0x000fe20003800000 */
[----:B0-----:R-:W-:-:S13]  /*5380*/  ISETP.LT.OR P6, PT, R4, 0x1, !P6 ;  /* 0x000000010400780c */ /* 0x001fda00077c1670 */
[----:B------:R-:W-:Y:S05]  /*5390*/  @P6 BRA `(.L_x_101) ;  /* 0x0000000400006947 */ /* 0x000fea0003800000 */
[----:B------:R-:W-:Y:S02]  /*53a0*/  IMAD.SHL.U32 R19, R19, 0x80, RZ ;  /* 0x0000008013137824 */ /* 0x000fe400078e00ff */
[----:B------:R-:W-:Y:S02]  /*53b0*/  IMAD.SHL.U32 R20, R20, 0x40, RZ ;  /* 0x0000004014147824 */ /* 0x000fe400078e00ff */
[----:B------:R-:W-:Y:S02]  /*53c0*/  IMAD.MOV.U32 R21, RZ, RZ, RZ ;  /* 0x000000ffff157224 */ /* 0x000fe400078e00ff */
[----:B------:R-:W-:Y:S02]  /*53d0*/  IMAD.MOV.U32 R4, RZ, RZ, R10 ;  /* 0x000000ffff047224 */ /* 0x000fe400078e000a */
[----:B------:R-:W-:Y:S02]  /*53e0*/  IMAD.MOV.U32 R5, RZ, RZ, R0 ;  /* 0x000000ffff057224 */ /* 0x000fe400078e0000 */
[----:B------:R-:W-:-:S07]  /*53f0*/  IMAD.MOV.U32 R6, RZ, RZ, R12 ;  /* 0x000000ffff067224 */ /* 0x000fce00078e000c */
.L_x_105:
[----:B------:R-:W0:Y:S01]  /*5400*/  S2R R14, SR_CgaCtaId ;  /* 0x00000000000e7919 */ /* 0x000e220000008800 */
[----:B------:R-:W-:Y:S01]  /*5410*/  MOV R7, 0x400 ;  /* 0x0000040000077802 */ /* 0x000fe20000000f00 */
[----:B------:R-:W1:Y:S03]  /*5420*/  @!P2 LDC R9, c[0x0][0x500] ;  /* 0x00014000ff09ab82 */ /* 0x000e660000000800 */
[----:B0-----:R-:W-:Y:S02]  /*5430*/  LEA R15, R14, R7, 0x18 ;  /* 0x000000070e0f7211 */ /* 0x001fe400078ec0ff */
[----:B------:R-:W-:-:S03]  /*5440*/  SHF.L.U32 R7, R5, 0x1f, RZ ;  /* 0x0000001f05077819 */ /* 0x000fc600000006ff */
[----:B------:R-:W-:-:S04]  /*5450*/  IMAD R14, R6, 0x8, R15 ;  /* 0x00000008060e7824 */ /* 0x000fc800078e020f */
[----:B------:R-:W0:Y:S02]  /*5460*/  SYNCS.PHASECHK.TRANS64.TRYWAIT P1, [R14+URZ+0x38], R7 ;  /* 0x000038070e0075a7 */ /* 0x000e24000802017f */
[----:B01----:R-:W-:Y:S05]  /*5470*/  @!P1 BRA `(.L_x_102) ;  /* 0x0000001000149947 */ /* 0x003fea0003800000 */
.L_x_125:
[----:B0-----:R-:W-:Y:S01]  /*5480*/  PRMT R7, R11, 0x9910, RZ ;  /* 0x000099100b077816 */ /* 0x001fe200000000ff */
[----:B------:R0:W-:Y:S03]  /*5490*/  @!P2 SYNCS.ARRIVE.TRANS64 RZ, [R14+URZ], R9 ;  /* 0x000000090effa9a7 */ /* 0x0001e6000800003f */
[----:B------:R-:W-:-:S13]  /*54a0*/  ISETP.NE.AND P1, PT, R7, 0x2, PT ;  /* 0x000000020700780c */ /* 0x000fda0003f25270 */
[----:B0-----:R-:W-:Y:S05]  /*54b0*/  @P1 BRA `(.L_x_103) ;  /* 0x0000000000041947 */ /* 0x001fea0003800000 */
[----:B------:R-:W-:Y:S01]  /*54c0*/  BPT.TRAP 0x1 ;  /* 0x000000040000795c */ /* 0x000fe20000300000 */
.L_x_103:
[----:B------:R-:W-:Y:S05]  /*54d0*/  @P0 BRA `(.L_x_104) ;  /* 0x0000000000040947 */ /* 0x000fea0003800000 */
[----:B------:R-:W-:Y:S01]  /*54e0*/  BPT.TRAP 0x1 ;  /* 0x000000040000795c */ /* 0x000fe20000300000 */
.L_x_104:
[C-C-:B------:R-:W-:Y:S01]  /*54f0*/  IMAD R7, R6.reuse, 0x8000, R15.reuse ;  /* 0x0000800006077824 */ /* 0x140fe200078e020f */
[----:B------:R-:W-:Y:S01]  /*5500*/  R2UR UR34, R21 ;  /* 0x00000000152272ca */ /* 0x000fe200000e0000 */
[----:B------:R-:W-:Y:S01]  /*5510*/  IMAD R15, R6, 0x4000, R15 ;  /* 0x00004000060f7824 */ /* 0x000fe200078e020f */
[----:B------:R-:W-:Y:S01]  /*5520*/  R2UR UR33, R14 ;  /* 0x000000000e2172ca */ /* 0x000fe200000e0000 */
[----:B------:R-:W-:Y:S01]  /*5530*/  VIADD R4, R4, 0xffffffff ;  /* 0xffffffff04047836 */ /* 0x000fe20000000000 */
[----:B------:R-:W-:Y:S01]  /*5540*/  R2UR UR24, R7 ;  /* 0x00000000071872ca */ /* 0x000fe200000e0000 */
[----:B------:R-:W-:Y:S01]  /*5550*/  UIADD3 UR6, UP0, UR22, 0xf0, URZ ;  /* 0x000000f016067890 */ /* 0x000fe2000ff1e03f */
[----:B------:R-:W-:Y:S01]  /*5560*/  R2UR UR8, R15 ;  /* 0x000000000f0872ca */ /* 0x000fe200000e0000 */
[----:B------:R-:W-:Y:S01]  /*5570*/  UIADD3 UR30, UP1, UR22, 0x1f0, URZ ;  /* 0x000001f0161e7890 */ /* 0x000fe2000ff3e03f */
[----:B------:R-:W-:Y:S01]  /*5580*/  R2UR UR36, R8 ;  /* 0x00000000082472ca */ /* 0x000fe200000e0000 */
[----:B------:R-:W-:Y:S01]  /*5590*/  UIADD3.X UR7, URZ, UR23, URZ, UP0, !UPT ;  /* 0x000000173f077290 */ /* 0x000fe200087fe43f */
[----:B------:R-:W-:Y:S01]  /*55a0*/  R2UR UR35, R19 ;  /* 0x00000000132372ca */ /* 0x000fe200000e0000 */
[----:B------:R-:W-:Y:S01]  /*55b0*/  UIADD3.X UR31, URZ, UR23, URZ, UP1, !UPT ;  /* 0x000000173f1f7290 */ /* 0x000fe20008ffe43f */
[----:B------:R-:W-:Y:S01]  /*55c0*/  R2UR UR19, R20 ;  /* 0x00000000141372ca */ /* 0x000fe200000e0000 */
[----:B------:R-:W-:Y:S01]  /*55d0*/  UIADD3 UR26, UR34, 0x40, URZ ;  /* 0x00000040221a7890 */ /* 0x000fe2000fffe03f */
[----:B------:R-:W-:Y:S01]  /*55e0*/  ISETP.GT.AND P3, PT, R4, 0x1, PT ;  /* 0x000000010400780c */ /* 0x000fe20003f64270 */
[----:B------:R-:W-:Y:S01]  /*55f0*/  VIADD R6, R6, 0x1 ;  /* 0x0000000106067836 */ /* 0x000fe20000000000 */
[----:B------:R-:W-:Y:S01]  /*5600*/  UMOV UR14, 0x0 ;  /* 0x00000000000e7882 */ /* 0x000fe20000000000 */
[----:B------:R-:W-:Y:S01]  /*5610*/  UIADD3 UR32, UR24, 0x180, URZ ;  /* 0x0000018018207890 */ /* 0x000fe2000fffe03f */
[----:B------:R-:W-:Y:S01]  /*5620*/  VIADD R21, R21, 0x80 ;  /* 0x0000008015157836 */ /* 0x000fe20000000000 */
[----:B------:R-:W-:Y:S01]  /*5630*/  UIADD3 UR24, UR24, 0x4180, URZ ;  /* 0x0000418018187890 */ /* 0x000fe2000fffe03f */
[----:B------:R-:W-:Y:S01]  /*5640*/  ISETP.NE.AND P1, PT, R6, 0x7, PT ;  /* 0x000000070600780c */ /* 0x000fe20003f25270 */
[----:B------:R-:W-:-:S02]  /*5650*/  UIADD3 UR16, UR8, 0x38180, URZ ;  /* 0x0003818008107890 */ /* 0x000fc4000fffe03f */
[----:B------:R-:W-:Y:S01]  /*5660*/  UIADD3 UR8, UR8, 0x3a180, URZ ;  /* 0x0003a18008087890 */ /* 0x000fe2000fffe03f */
[----:B------:R-:W-:Y:S01]  /*5670*/  SEL R14, RZ, 0x1, P1 ;  /* 0x00000001ff0e7807 */ /* 0x000fe20000800000 */
[----:B------:R-:W-:Y:S01]  /*5680*/  UMOV UR15, 0x10000000 ;  /* 0x10000000000f7882 */ /* 0x000fe20000000000 */
[----:B------:R-:W-:Y:S01]  /*5690*/  UMOV UR25, UR33 ;  /* 0x0000002100197c82 */ /* 0x000fe20008000000 */
[----:B------:R-:W-:Y:S01]  /*56a0*/  UMOV UR28, UR36 ;  /* 0x00000024001c7c82 */ /* 0x000fe20008000000 */
[----:B------:R-:W-:Y:S01]  /*56b0*/  UMOV UR27, UR35 ;  /* 0x00000023001b7c82 */ /* 0x000fe20008000000 */
[----:B------:R-:W-:Y:S01]  /*56c0*/  UMOV UR17, UR33 ;  /* 0x0000002100117c82 */ /* 0x000fe20008000000 */
[----:B------:R-:W-:Y:S01]  /*56d0*/  UMOV UR18, UR34 ;  /* 0x0000002200127c82 */ /* 0x000fe20008000000 */
[----:B------:R-:W-:Y:S01]  /*56e0*/  UMOV UR20, UR36 ;  /* 0x0000002400147c82 */ /* 0x000fe20008000000 */
[----:B------:R0:W-:Y:S01]  /*56f0*/  UTMALDG.3D [UR32], [UR6], desc[UR14] ;  /* 0x00000e20060075b4 */ /* 0x0001e20008011000 */
[----:B------:R-:W-:Y:S01]  /*5700*/  UMOV UR9, UR33 ;  /* 0x0000002100097c82 */ /* 0x000fe20008000000 */
[----:B------:R-:W-:Y:S01]  /*5710*/  UMOV UR11, UR19 ;  /* 0x00000013000b7c82 */ /* 0x000fe20008000000 */
[----:B------:R-:W-:Y:S01]  /*5720*/  UMOV UR12, UR36 ;  /* 0x00000024000c7c82 */ /* 0x000fe20008000000 */
[----:B------:R-:W-:Y:S01]  /*5730*/  UMOV UR10, UR26 ;  /* 0x0000001a000a7c82 */ /* 0x000fe20008000000 */
[----:B------:R-:W-:-:S02]  /*5740*/  LOP3.LUT R5, R5, R14, RZ, 0x3c, !PT ;  /* 0x0000000e05057212 */ /* 0x000fc400078e3cff */
[----:B------:R-:W-:Y:S01]  /*5750*/  SEL R6, R6, RZ, P1 ;  /* 0x000000ff06067207 */ /* 0x000fe20000800000 */
[----:B------:R0:W-:Y:S01]  /*5760*/  UTMALDG.3D [UR24], [UR6], desc[UR14] ;  /* 0x00000e18060075b4 */ /* 0x0001e20008011000 */
[----:B------:R0:W-:Y:S01]  /*5770*/  UTMALDG.3D [UR16], [UR30], desc[UR14] ;  /* 0x00000e101e0075b4 */ /* 0x0001e20008011000 */
[----:B------:R0:W-:Y:S02]  /*5780*/  UTMALDG.3D [UR8], [UR30], desc[UR14] ;  /* 0x00000e081e0075b4 */ /* 0x0001e40008011000 */
[----:B0-----:R-:W-:Y:S05]  /*5790*/  @P3 BRA `(.L_x_105) ;  /* 0xfffffffc00183947 */ /* 0x001fea000383ffff */
.L_x_101:
[----:B------:R-:W-:Y:S05]  /*57a0*/  BSYNC B1 ;  /* 0x0000000000017941 */ /* 0x000fea0003800000 */
.L_x_100:
[----:B------:R-:W-:Y:S01]  /*57b0*/  LOP3.LUT P4, RZ, R13, 0xff, RZ, 0xc0, !PT ;  /* 0x000000ff0dff7812 */ /* 0x000fe2000788c0ff */
[C---:B------:R-:W-:Y:S01]  /*57c0*/  IMAD.IADD R12, R3.reuse, 0x1, R12 ;  /* 0x00000001030c7824 */ /* 0x040fe200078e020c */
[----:B------:R-:W-:Y:S01]  /*57d0*/  ULDC.64 UR6, c[0x0][0x650] ;  /* 0x0001940000067ab9 */ /* 0x000fe20000000a00 */
[C---:B------:R-:W-:Y:S01]  /*57e0*/  ISETP.GE.U32.AND P3, PT, R3.reuse, 0x7, PT ;  /* 0x000000070300780c */ /* 0x040fe20003f66070 */
[----:B------:R-:W-:Y:S01]  /*57f0*/  BSSY B1, `(.L_x_106) ;  /* 0x000006c000017945 */ /* 0x000fe20003800000 */
[C---:B------:R-:W-:Y:S01]  /*5800*/  IMAD.WIDE.U32 R4, R12.reuse, 0x24924925, RZ ;  /* 0x249249250c047825 */ /* 0x040fe200078e00ff */
[C---:B------:R-:W-:Y:S02]  /*5810*/  ISETP.GT.U32.AND P1, PT, R12.reuse, 0x6, PT ;  /* 0x000000060c00780c */ /* 0x040fe40003f24070 */
[----:B------:R-:W-:Y:S01]  /*5820*/  PRMT R13, RZ, 0x7610, R13 ;  /* 0x00007610ff0d7816 */ /* 0x000fe2000000000d */
[----:B------:R-:W-:Y:S01]  /*5830*/  IMAD.IADD R4, R12, 0x1, -R5 ;  /* 0x000000010c047824 */ /* 0x000fe200078e0a05 */
[----:B------:R-:W-:Y:S01]  /*5840*/  ISETP.LT.U32.AND P1, PT, R3, 0x7, P1 ;  /* 0x000000070300780c */ /* 0x000fe20000f21070 */
[----:B------:R-:W-:-:S02]  /*5850*/  IMAD.MOV.U32 R19, RZ, RZ, -0x1 ;  /* 0xffffffffff137424 */ /* 0x000fc400078e00ff */
[----:B------:R-:W0:Y:S01]  /*5860*/  @P4 S2R R7, SR_CgaCtaId ;  /* 0x0000000000074919 */ /* 0x000e220000008800 */
[----:B------:R-:W-:Y:S01]  /*5870*/  @P4 MOV R6, 0x400 ;  /* 0x0000040000064802 */ /* 0x000fe20000000f00 */
[----:B------:R-:W-:Y:S01]  /*5880*/  IMAD.MOV.U32 R20, RZ, RZ, -0x1 ;  /* 0xffffffffff147424 */ /* 0x000fe200078e00ff */
[----:B------:R-:W-:Y:S01]  /*5890*/  LEA.HI R4, R4, R5, RZ, 0x1f ;  /* 0x0000000504047211 */ /* 0x000fe200078ff8ff */
[----:B------:R-:W-:-:S03]  /*58a0*/  IMAD.MOV.U32 R8, RZ, RZ, -0x1 ;  /* 0xffffffffff087424 */ /* 0x000fc600078e00ff */
[--C-:B------:R-:W-:Y:S02]  /*58b0*/  SHF.R.U32.HI R5, RZ, 0x2, R4.reuse ;  /* 0x00000002ff057819 */ /* 0x100fe40000011604 */
[----:B------:R-:W-:-:S03]  /*58c0*/  PRMT R4, RZ, 0x7610, R4 ;  /* 0x00007610ff047816 */ /* 0x000fc60000000004 */
[----:B------:R-:W-:Y:S01]  /*58d0*/  IMAD R12, R5, -0x7, R12 ;  /* 0xfffffff9050c7824 */ /* 0x000fe200078e020c */
[----:B0-----:R-:W-:Y:S02]  /*58e0*/  @P4 LEA R6, R7, R6, 0x18 ;  /* 0x0000000607064211 */ /* 0x001fe400078ec0ff */
[----:B------:R-:W-:Y:S02]  /*58f0*/  SEL R7, RZ, 0x1, !P1 ;  /* 0x00000001ff077807 */ /* 0x000fe40004800000 */
[----:B------:R-:W-:Y:S01]  /*5900*/  IADD3 R16, P1, R16, UR38, RZ ;  /* 0x0000002610107c10 */ /* 0x000fe2000ff3e0ff */
[----:B------:R0:W-:Y:S01]  /*5910*/  @P4 SYNCS.ARRIVE.TRANS64.A1T0 RZ, [R6+URZ+0x88], RZ ;  /* 0x000088ff06ff49a7 */ /* 0x0001e2000810003f */
[----:B------:R-:W-:Y:S02]  /*5920*/  LOP3.LUT R0, R0, R7, RZ, 0x3c, !PT ;  /* 0x0000000700007212 */ /* 0x000fe400078e3cff */
[----:B------:R-:W-:Y:S02]  /*5930*/  IADD3.X R17, R17, UR41, RZ, P1, !PT ;  /* 0x0000002911117c10 */ /* 0x000fe40008ffe4ff */
[----:B------:R-:W-:-:S02]  /*5940*/  ISETP.GE.U32.AND P1, PT, R16, UR6, PT ;  /* 0x0000000610007c0c */ /* 0x000fc4000bf26070 */
[----:B------:R-:W-:Y:S02]  /*5950*/  @P3 LOP3.LUT R0, R0, 0x1, R5, 0x78, !PT ;  /* 0x0000000100003812 */ /* 0x000fe400078e7805 */
[----:B------:R-:W-:-:S13]  /*5960*/  ISETP.GE.U32.AND.EX P1, PT, R17, UR7, PT, P1 ;  /* 0x0000000711007c0c */ /* 0x000fda000bf26110 */
[----:B0-----:R-:W-:Y:S05]  /*5970*/  @P1 BRA `(.L_x_107) ;  /* 0x00000004004c1947 */ /* 0x001fea0003800000 */
[----:B------:R-:W-:Y:S01]  /*5980*/  ULDC.64 UR6, c[0x0][0x628] ;  /* 0x00018a0000067ab9 */ /* 0x000fe20000000a00 */
[----:B------:R-:W0:Y:S01]  /*5990*/  S2R R15, SR_CTAID.X ;  /* 0x00000000000f7919 */ /* 0x000e220000002500 */
[----:B------:R-:W-:Y:S01]  /*59a0*/  ISETP.NE.U32.AND P1, PT, RZ, UR6, PT ;  /* 0x00000006ff007c0c */ /* 0x000fe2000bf25070 */
[----:B------:R-:W-:Y:S01]  /*59b0*/  ULDC UR9, c[0x0][0x630] ;  /* 0x00018c0000097ab9 */ /* 0x000fe20000000800 */
[----:B------:R-:W-:Y:S01]  /*59c0*/  IMAD.MOV.U32 R4, RZ, RZ, R16 ;  /* 0x000000ffff047224 */ /* 0x000fe200078e0010 */
[----:B------:R-:W1:Y:S01]  /*59d0*/  S2R R14, SR_CTAID.Y ;  /* 0x00000000000e7919 */ /* 0x000e620000002600 */
[----:B------:R-:W-:Y:S01]  /*59e0*/  ISETP.NE.AND.EX P1, PT, RZ, UR7, PT, P1 ;  /* 0x00000007ff007c0c */ /* 0x000fe2000bf25310 */
[----:B------:R-:W-:-:S12]  /*59f0*/  IMAD.MOV.U32 R5, RZ, RZ, R17 ;  /* 0x000000ffff057224 */ /* 0x000fd800078e0011 */
[----:B------:R-:W-:Y:S05]  /*5a00*/  @!P1 BRA `(.L_x_108) ;  /* 0x0000000000289947 */ /* 0x000fea0003800000 */
[----:B------:R-:W-:Y:S02]  /*5a10*/  ULDC UR8, c[0x0][0x634] ;  /* 0x00018d0000087ab9 */ /* 0x000fe40000000800 */
[----:B------:R-:W-:-:S05]  /*5a20*/  IADD3 R9, P1, R16, UR8, RZ ;  /* 0x0000000810097c10 */ /* 0x000fca000ff3e0ff */
[----:B------:R-:W-:-:S04]  /*5a30*/  IMAD.X R19, RZ, RZ, R17, P1 ;  /* 0x000000ffff137224 */ /* 0x000fc800008e0611 */
[----:B------:R-:W-:-:S04]  /*5a40*/  IMAD.WIDE.U32 R6, R19, UR6, RZ ;  /* 0x0000000613067c25 */ /* 0x000fc8000f8e00ff */
[----:B------:R-:W-:-:S04]  /*5a50*/  IMAD.WIDE.U32 R6, P1, R9, UR7, R6 ;  /* 0x0000000709067c25 */ /* 0x000fc8000f820006 */
[----:B------:R-:W-:-:S04]  /*5a60*/  IMAD.WIDE.U32 R8, R9, UR6, RZ ;  /* 0x0000000609087c25 */ /* 0x000fc8000f8e00ff */
[----:B------:R-:W-:Y:S01]  /*5a70*/  IMAD.X R5, RZ, RZ, RZ, P1 ;  /* 0x000000ffff057224 */ /* 0x000fe200008e06ff */
[----:B------:R-:W-:Y:S01]  /*5a80*/  IADD3 RZ, P1, R9, R6, RZ ;  /* 0x0000000609ff7210 */ /* 0x000fe20007f3e0ff */
[----:B------:R-:W-:-:S04]  /*5a90*/  IMAD.MOV.U32 R4, RZ, RZ, R7 ;  /* 0x000000ffff047224 */ /* 0x000fc800078e0007 */
[----:B------:R-:W-:-:S08]  /*5aa0*/  IMAD.WIDE.U32.X R4, R19, UR7, R4, P1 ;  /* 0x0000000713047c25 */ /* 0x000fd000088e0404 */
.L_x_108:
[--C-:B------:R-:W-:Y:S01]  /*5ab0*/  SHF.R.U64 R8, R4, UR9, R5.reuse ;  /* 0x0000000904087c19 */ /* 0x100fe20008001205 */
[----:B------:R-:W-:Y:S01]  /*5ac0*/  ULDC.64 UR6, c[0x0][0x620] ;  /* 0x0001880000067ab9 */ /* 0x000fe20000000a00 */
[----:B------:R-:W-:Y:S01]  /*5ad0*/  SHF.R.U32.HI R4, RZ, UR9, R5 ;  /* 0x00000009ff047c19 */ /* 0x000fe20008011605 */
[----:B------:R-:W2:Y:S01]  /*5ae0*/  LDC R24, c[0x0][0x144] ;  /* 0x00005100ff187b82 */ /* 0x000ea20000000800 */
[----:B------:R-:W-:Y:S01]  /*5af0*/  IADD3 R7, P1, RZ, -R8, RZ ;  /* 0x80000008ff077210 */ /* 0x000fe20007f3e0ff */
[----:B------:R-:W-:Y:S01]  /*5b00*/  ULDC.64 UR10, c[0x0][0x640] ;  /* 0x00019000000a7ab9 */ /* 0x000fe20000000a00 */
[----:B0-----:R-:W-:Y:S01]  /*5b10*/  I2FP.F32.U32 R9, R15 ;  /* 0x0000000f00097245 */ /* 0x001fe20000201000 */
[----:B------:R-:W-:Y:S02]  /*5b20*/  ULDC UR8, c[0x0][0x608] ;  /* 0x0001820000087ab9 */ /* 0x000fe40000000800 */
[----:B------:R-:W-:Y:S01]  /*5b30*/  IMAD.X R4, RZ, RZ, ~R4, P1 ;  /* 0x000000ffff047224 */ /* 0x000fe200008e0e04 */
[----:B------:R-:W-:Y:S01]  /*5b40*/  ISETP.NE.U32.AND P1, PT, RZ, UR10, PT ;  /* 0x0000000aff007c0c */ /* 0x000fe2000bf25070 */
[----:B------:R-:W0:Y:S02]  /*5b50*/  LDC R21, c[0x0][0x148] ;  /* 0x00005200ff157b82 */ /* 0x000e240000000800 */
[----:B------:R-:W-:Y:S01]  /*5b60*/  IMAD R6, R4, UR6, RZ ;  /* 0x0000000604067c24 */ /* 0x000fe2000f8e02ff */
[----:B------:R-:W-:Y:S01]  /*5b70*/  ISETP.NE.AND.EX P1, PT, RZ, UR11, PT, P1 ;  /* 0x0000000bff007c0c */ /* 0x000fe2000bf25310 */
[----:B------:R-:W-:Y:S01]  /*5b80*/  IMAD.WIDE.U32 R4, R7, UR6, R16 ;  /* 0x0000000607047c25 */ /* 0x000fe2000f8e0010 */
[----:B------:R-:W-:-:S03]  /*5b90*/  ULDC UR6, c[0x0][0x150] ;  /* 0x0000540000067ab9 */ /* 0x000fc60000000800 */
[----:B------:R-:W-:Y:S02]  /*5ba0*/  IMAD R7, R7, UR7, R6 ;  /* 0x0000000707077c24 */ /* 0x000fe4000f8e0206 */
[----:B------:R-:W-:Y:S01]  /*5bb0*/  FMUL R6, R9, UR6 ;  /* 0x0000000609067c20 */ /* 0x000fe20008400000 */
[----:B------:R-:W-:Y:S01]  /*5bc0*/  ULDC UR6, c[0x0][0x618] ;  /* 0x0001860000067ab9 */ /* 0x000fe20000000800 */
[----:B------:R-:W-:Y:S01]  /*5bd0*/  ULDC UR7, c[0x0][0x154] ;  /* 0x0000550000077ab9 */ /* 0x000fe20000000800 */
[----:B------:R-:W-:-:S03]  /*5be0*/  IMAD.IADD R5, R5, 0x1, R7 ;  /* 0x0000000105057824 */ /* 0x000fc600078e0207 */
[----:B------:R-:W3:Y:S02]  /*5bf0*/  F2I.U32.TRUNC.NTZ R6, R6 ;  /* 0x0000000600067305 */ /* 0x000ee4000020f000 */
[----:B------:R-:W-:Y:S02]  /*5c00*/  SHF.R.U64 R9, R4, UR6, R5 ;  /* 0x0000000604097c19 */ /* 0x000fe40008001205 */
[----:B-1----:R-:W-:-:S05]  /*5c10*/  I2FP.F32.U32 R4, R14 ;  /* 0x0000000e00047245 */ /* 0x002fca0000201000 */
[----:B------:R-:W-:Y:S01]  /*5c20*/  FMUL R22, R4, UR7 ;  /* 0x0000000704167c20 */ /* 0x000fe20008400000 */
[----:B------:R-:W-:Y:S01]  /*5c30*/  SHF.R.U32.HI R4, RZ, UR6, R5 ;  /* 0x00000006ff047c19 */ /* 0x000fe20008011605 */
[----:B------:R-:W-:-:S03]  /*5c40*/  ULDC UR6, c[0x0][0x658] ;  /* 0x0001960000067ab9 */ /* 0x000fc60000000800 */
[--C-:B------:R-:W-:Y:S01]  /*5c50*/  SHF.R.U64 R20, R9, UR8, R4.reuse ;  /* 0x0000000809147c19 */ /* 0x100fe20008001204 */
[----:B------:R-:W1:Y:S01]  /*5c60*/  F2I.U32.TRUNC.NTZ R22, R22 ;  /* 0x0000001600167305 */ /* 0x000e62000020f000 */
[----:B------:R-:W-:Y:S01]  /*5c70*/  SHF.R.U32.HI R5, RZ, UR8, R4 ;  /* 0x00000008ff057c19 */ /* 0x000fe20008011604 */
[----:B---3--:R-:W-:-:S03]  /*5c80*/  IMAD.MOV R6, RZ, RZ, -R6 ;  /* 0x000000ffff067224 */ /* 0x008fc600078e0a06 */
[----:B------:R-:W-:Y:S01]  /*5c90*/  SHF.R.U64 R19, R20, UR6, R5 ;  /* 0x0000000614137c19 */ /* 0x000fe20008001205 */
[----:B--2---:R-:W-:Y:S01]  /*5ca0*/  IMAD R15, R24, R6, R15 ;  /* 0x00000006180f7224 */ /* 0x004fe200078e020f */
[----:B------:R-:W-:-:S03]  /*5cb0*/  SHF.R.U32.HI R23, RZ, UR6, R5 ;  /* 0x00000006ff177c19 */ /* 0x000fc60008011605 */
[----:B------:R-:W-:Y:S02]  /*5cc0*/  IMAD.MOV.U32 R4, RZ, RZ, R19 ;  /* 0x000000ffff047224 */ /* 0x000fe400078e0013 */
[----:B------:R-:W-:Y:S01]  /*5cd0*/  IMAD.MOV.U32 R5, RZ, RZ, R23 ;  /* 0x000000ffff057224 */ /* 0x000fe200078e0017 */
[----:B-1----:R-:W-:Y:S06]  /*5ce0*/  @!P1 BRA `(.L_x_109) ;  /* 0x0000000000289947 */ /* 0x002fec0003800000 */
[----:B------:R-:W-:Y:S02]  /*5cf0*/  ULDC UR6, c[0x0][0x64c] ;  /* 0x0001930000067ab9 */ /* 0x000fe40000000800 */
[----:B------:R-:W-:-:S05]  /*5d00*/  IADD3 R5, P1, R19, UR6, RZ ;  /* 0x0000000613057c10 */ /* 0x000fca000ff3e0ff */
[----:B------:R-:W-:-:S04]  /*5d10*/  IMAD.X R23, RZ, RZ, R23, P1 ;  /* 0x000000ffff177224 */ /* 0x000fc800008e0617 */
[----:B------:R-:W-:-:S04]  /*5d20*/  IMAD.WIDE.U32 R6, R23, UR10, RZ ;  /* 0x0000000a17067c25 */ /* 0x000fc8000f8e00ff */
[----:B------:R-:W-:-:S04]  /*5d30*/  IMAD.WIDE.U32 R6, P1, R5, UR11, R6 ;  /* 0x0000000b05067c25 */ /* 0x000fc8000f820006 */
[----:B------:R-:W-:-:S04]  /*5d40*/  IMAD.WIDE.U32 R4, R5, UR10, RZ ;  /* 0x0000000a05047c25 */ /* 0x000fc8000f8e00ff */
[----:B------:R-:W-:Y:S01]  /*5d50*/  IMAD.MOV.U32 R4, RZ, RZ, R7 ;  /* 0x000000ffff047224 */ /* 0x000fe200078e0007 */
[----:B------:R-:W-:Y:S01]  /*5d60*/  IADD3 RZ, P3, R5, R6, RZ ;  /* 0x0000000605ff7210 */ /* 0x000fe20007f7e0ff */
[----:B------:R-:W-:-:S04]  /*5d70*/  IMAD.X R5, RZ, RZ, RZ, P1 ;  /* 0x000000ffff057224 */ /* 0x000fc800008e06ff */
[----:B------:R-:W-:-:S08]  /*5d80*/  IMAD.WIDE.U32.X R4, R23, UR11, R4, P3 ;  /* 0x0000000b17047c25 */ /* 0x000fd000098e0404 */
.L_x_109:
[----:B------:R-:W-:Y:S01]  /*5d90*/  ISETP.NE.AND P1, PT, R2, 0x1, PT ;  /* 0x000000010200780c */ /* 0x000fe20003f25270 */
[----:B------:R-:W-:Y:S01]  /*5da0*/  ULDC UR6, c[0x0][0x648] ;  /* 0x0001920000067ab9 */ /* 0x000fe20000000800 */
[----:B------:R-:W-:Y:S01]  /*5db0*/  LOP3.LUT R20, R20, UR13, RZ, 0xc0, !PT ;  /* 0x0000000d14147c12 */ /* 0x000fe2000f8ec0ff */
[----:B------:R-:W-:Y:S01]  /*5dc0*/  IMAD.MOV R22, RZ, RZ, -R22 ;  /* 0x000000ffff167224 */ /* 0x000fe200078e0a16 */
[----:B------:R-:W-:Y:S01]  /*5dd0*/  SHF.R.U64 R5, R4, UR6, R5 ;  /* 0x0000000604057c19 */ /* 0x000fe20008001205 */
[----:B------:R-:W-:Y:S01]  /*5de0*/  ULDC UR6, c[0x0][0x638] ;  /* 0x00018e0000067ab9 */ /* 0x000fe20000000800 */
[----:B------:R-:W-:Y:S01]  /*5df0*/  LOP3.LUT R6, R9, UR4, RZ, 0xc0, !PT ;  /* 0x0000000409067c12 */ /* 0x000fe2000f8ec0ff */
[----:B------:R-:W-:Y:S02]  /*5e00*/  ULDC UR7, c[0x0][0x610] ;  /* 0x0001840000077ab9 */ /* 0x000fe40000000800 */
[----:B------:R-:W-:Y:S02]  /*5e10*/  IMAD.MOV R4, RZ, RZ, -R5 ;  /* 0x000000ffff047224 */ /* 0x000fe400078e0a05 */
[----:B------:R-:W-:-:S02]  /*5e20*/  IMAD R20, R5, UR5, R20 ;  /* 0x0000000505147c24 */ /* 0x000fc4000f8e0214 */
[----:B0-----:R-:W-:Y:S02]  /*5e30*/  @P1 IMAD R15, R21, R22, R14 ;  /* 0x00000016150f1224 */ /* 0x001fe400078e020e */
[----:B------:R-:W-:Y:S01]  /*5e40*/  IMAD R19, R4, UR6, R19 ;  /* 0x0000000604137c24 */ /* 0x000fe2000f8e0213 */
[----:B------:R-:W-:Y:S01]  /*5e50*/  ULDC UR6, c[0x0][0x600] ;  /* 0x0001800000067ab9 */ /* 0x000fe20000000800 */
[----:B------:R-:W-:Y:S02]  /*5e60*/  IMAD R15, R20, UR7, R15 ;  /* 0x00000007140f7c24 */ /* 0x000fe4000f8e020f */
[----:B------:R-:W-:Y:S02]  /*5e70*/  IMAD R6, R19, UR6, R6 ;  /* 0x0000000613067c24 */ /* 0x000fe4000f8e0206 */
[----:B------:R-:W-:-:S03]  /*5e80*/  IMAD.MOV.U32 R4, RZ, RZ, 0x1 ;  /* 0x00000001ff047424 */ /* 0x000fc600078e00ff */
[----:B------:R-:W-:Y:S02]  /*5e90*/  SEL R20, R6, R15, !P1 ;  /* 0x0000000f06147207 */ /* 0x000fe40004800000 */
[----:B------:R-:W-:-:S07]  /*5ea0*/  SEL R19, R15, R6, !P1 ;  /* 0x000000060f137207 */ /* 0x000fce0004800000 */
.L_x_107:
[----:B------:R-:W-:Y:S05]  /*5eb0*/  BSYNC B1 ;  /* 0x0000000000017941 */ /* 0x000fea0003800000 */
.L_x_106:
[----:B------:R-:W-:-:S13]  /*5ec0*/  LOP3.LUT P1, RZ, R4, 0xff, RZ, 0xc0, !PT ;  /* 0x000000ff04ff7812 */ /* 0x000fda000782c0ff */
[----:B------:R-:W-:Y:S05]  /*5ed0*/  @P1 BRA `(.L_x_110) ;  /* 0xfffffff400141947 */ /* 0x000fea000383ffff */
[----:B------:R-:W-:Y:S05]  /*5ee0*/  BSYNC B0 ;  /* 0x0000000000007941 */ /* 0x000fea0003800000 */
.L_x_98:
[----:B------:R-:W-:-:S03]  /*5ef0*/  UMOV UR6, 0xffffffff ;  /* 0xffffffff00067882 */ /* 0x000fc60000000000 */
[----:B------:R-:W-:Y:S05]  /*5f00*/  BRA.DIV UR6, `(.L_x_111) ;  /* 0x0000000606847947 */ /* 0x000fea000b800000 */
[----:B------:R-:W-:-:S13]  /*5f10*/  ELECT P6, URZ, PT ;  /* 0x00000000003f782f */ /* 0x000fda00038c0000 */
.L_x_128:
[----:B------:R-:W-:Y:S04]  /*5f20*/  BSSY B0, `(.L_x_112) ;  /* 0x0000046000007945 */ /* 0x000fe80003800000 */
[----:B------:R-:W-:Y:S05]  /*5f30*/  @!P6 BRA `(.L_x_113) ;  /* 0x000000040010e947 */ /* 0x000fea0003800000 */
[----:B------:R-:W-:-:S04]  /*5f40*/  LOP3.LUT R18, R18, 0x2, RZ, 0xfc, !PT ;  /* 0x0000000212127812 */ /* 0x000fc800078efcff */
[----:B------:R-:W-:-:S13]  /*5f50*/  ISETP.NE.AND P0, PT, R18, 0x3, PT ;  /* 0x000000031200780c */ /* 0x000fda0003f05270 */
[----:B------:R-:W-:Y:S05]  /*5f60*/  @!P0 BRA `(.L_x_114) ;  /* 0x0000000000048947 */ /* 0x000fea0003800000 */
[----:B------:R-:W-:Y:S01]  /*5f70*/  BPT.TRAP 0x1 ;  /* 0x000000040000795c */ /* 0x000fe20000300000 */
.L_x_114:
[----:B------:R-:W0:Y:S01]  /*5f80*/  S2R R3, SR_CgaCtaId ;  /* 0x0000000000037919 */ /* 0x000e220000008800 */
[----:B------:R-:W-:-:S04]  /*5f90*/  MOV R2, 0x400 ;  /* 0x0000040000027802 */ /* 0x000fc80000000f00 */
[----:B0-----:R-:W-:Y:S02]  /*5fa0*/  LEA R3, R3, R2, 0x18 ;  /* 0x0000000203037211 */ /* 0x001fe400078ec0ff */
[----:B------:R-:W-:-:S03]  /*5fb0*/  SHF.L.U32 R2, R0, 0x1f, RZ ;  /* 0x0000001f00027819 */ /* 0x000fc600000006ff */
[----:B------:R-:W-:-:S04]  /*5fc0*/  VIADD R3, R3, 0x38 ;  /* 0x0000003803037836 */ /* 0x000fc80000000000 */
[C---:B------:R-:W-:Y:S02]  /*5fd0*/  IMAD R7, R12.reuse, 0x8, R3 ;  /* 0x000000080c077824 */ /* 0x040fe400078e0203 */
[----:B------:R-:W-:Y:S02]  /*5fe0*/  VIADD R12, R12, 0x1 ;  /* 0x000000010c0c7836 */ /* 0x000fe40000000000 */
[----:B------:R-:W0:Y:S03]  /*5ff0*/  SYNCS.PHASECHK.TRANS64.TRYWAIT P0, [R7+URZ], R2 ;  /* 0x00000002070075a7 */ /* 0x000e26000800017f */
[----:B------:R-:W-:-:S04]  /*6000*/  ISETP.NE.AND P1, PT, R12, 0x7, PT ;  /* 0x000000070c00780c */ /* 0x000fc80003f25270 */
[----:B------:R-:W-:Y:S02]  /*6010*/  SEL R5, RZ, 0x1, P1 ;  /* 0x00000001ff057807 */ /* 0x000fe40000800000 */
[----:B------:R-:W-:Y:S02]  /*6020*/  SEL R12, R12, RZ, P1 ;  /* 0x000000ff0c0c7207 */ /* 0x000fe40000800000 */
[----:B------:R-:W-:-:S03]  /*6030*/  LOP3.LUT R5, R0, R5, RZ, 0x3c, !PT ;  /* 0x0000000500057212 */ /* 0x000fc600078e3cff */
[----:B------:R-:W-:Y:S01]  /*6040*/  IMAD R9, R12, 0x8, R3 ;  /* 0x000000080c097824 */ /* 0x000fe200078e0203 */
[----:B------:R-:W-:Y:S01]  /*6050*/  SHF.L.U32 R4, R5, 0x1f, RZ ;  /* 0x0000001f05047819 */ /* 0x000fe200000006ff */
[----:B0-----:R-:W-:Y:S06]  /*6060*/  @!P0 BRA `(.L_x_115) ;  /* 0x00000004004c8947 */ /* 0x001fec0003800000 */
.L_x_129:
[----:B------:R-:W1:Y:S01]  /*6070*/  SYNCS.PHASECHK.TRANS64.TRYWAIT P0, [R9+URZ], R4 ;  /* 0x00000004090075a7 */ /* 0x000e62000800017f */
[----:B------:R-:W-:-:S05]  /*6080*/  VIADD R0, R12, 0x1 ;  /* 0x000000010c007836 */ /* 0x000fca0000000000 */
[----:B------:R-:W-:-:S04]  /*6090*/  ISETP.NE.AND P1, PT, R0, 0x7, PT ;  /* 0x000000070000780c */ /* 0x000fc80003f25270 */
[----:B0-----:R-:W-:Y:S02]  /*60a0*/  SEL R2, RZ, 0x1, P1 ;  /* 0x00000001ff027807 */ /* 0x001fe40000800000 */
[----:B------:R-:W-:Y:S02]  /*60b0*/  SEL R0, R0, RZ, P1 ;  /* 0x000000ff00007207 */ /* 0x000fe40000800000 */
[----:B------:R-:W-:-:S03]  /*60c0*/  LOP3.LUT R7, R5, R2, RZ, 0x3c, !PT ;  /* 0x0000000205077212 */ /* 0x000fc600078e3cff */
[----:B------:R-:W-:Y:S01]  /*60d0*/  IMAD R6, R0, 0x8, R3 ;  /* 0x0000000800067824 */ /* 0x000fe200078e0203 */
[----:B------:R-:W-:Y:S01]  /*60e0*/  SHF.L.U32 R5, R7, 0x1f, RZ ;  /* 0x0000001f07057819 */ /* 0x000fe200000006ff */
[----:B-1----:R-:W-:Y:S06]  /*60f0*/  @!P0 BRA `(.L_x_116) ;  /* 0x00000004003c8947 */ /* 0x002fec0003800000 */
.L_x_130:
[----:B------:R-:W1:Y:S01]  /*6100*/  SYNCS.PHASECHK.TRANS64.TRYWAIT P0, [R6+URZ], R5 ;  /* 0x00000005060075a7 */ /* 0x000e62000800017f */
[----:B------:R-:W-:-:S05]  /*6110*/  VIADD R0, R0, 0x1 ;  /* 0x0000000100007836 */ /* 0x000fca0000000000 */
[----:B------:R-:W-:-:S04]  /*6120*/  ISETP.NE.AND P1, PT, R0, 0x7, PT ;  /* 0x000000070000780c */ /* 0x000fc80003f25270 */
[----:B------:R-:W-:Y:S02]  /*6130*/  SEL R2, RZ, 0x1, P1 ;  /* 0x00000001ff027807 */ /* 0x000fe40000800000 */
[----:B------:R-:W-:Y:S02]  /*6140*/  SEL R0, R0, RZ, P1 ;  /* 0x000000ff00007207 */ /* 0x000fe40000800000 */
[----:B------:R-:W-:-:S03]  /*6150*/  LOP3.LUT R7, R7, R2, RZ, 0x3c, !PT ;  /* 0x0000000207077212 */ /* 0x000fc600078e3cff */
[----:B0-----:R-:W-:Y:S01]  /*6160*/  IMAD R9, R0, 0x8, R3 ;  /* 0x0000000800097824 */ /* 0x001fe200078e0203 */
[----:B------:R-:W-:Y:S01]  /*6170*/  SHF.L.U32 R4, R7, 0x1f, RZ ;  /* 0x0000001f07047819 */ /* 0x000fe200000006ff */
[----:B-1----:R-:W-:Y:S06]  /*6180*/  @!P0 BRA `(.L_x_117) ;  /* 0x00000004002c8947 */ /* 0x002fec0003800000 */
.L_x_131:
        /* <DEDUP_REMOVED lines=9> */
.L_x_132:
        /* <DEDUP_REMOVED lines=9> */
.L_x_133:
[----:B------:R-:W1:Y:S01]  /*62b0*/  SYNCS.PHASECHK.TRANS64.TRYWAIT P0, [R9+URZ], R4 ;  /* 0x00000004090075a7 */ /* 0x000e62000800017f */
[----:B------:R-:W-:-:S05]  /*62c0*/  VIADD R0, R0, 0x1 ;  /* 0x0000000100007836 */ /* 0x000fca0000000000 */
[----:B------:R-:W-:-:S04]  /*62d0*/  ISETP.NE.AND P1, PT, R0, 0x7, PT ;  /* 0x000000070000780c */ /* 0x000fc80003f25270 */
[----:B------:R-:W-:Y:S02]  /*62e0*/  SEL R2, RZ, 0x1, P1 ;  /* 0x00000001ff027807 */ /* 0x000fe40000800000 */
[----:B------:R-:W-:Y:S02]  /*62f0*/  SEL R0, R0, RZ, P1 ;  /* 0x000000ff00007207 */ /* 0x000fe40000800000 */
[----:B------:R-:W-:Y:S01]  /*6300*/  LOP3.LUT R2, R7, R2, RZ, 0x3c, !PT ;  /* 0x0000000207027212 */ /* 0x000fe200078e3cff */
[----:B-1----:R-:W-:Y:S06]  /*6310*/  @!P0 BRA `(.L_x_120) ;  /* 0x0000000400048947 */ /* 0x002fec0003800000 */
.L_x_134:
[----:B------:R-:W-:Y:S01]  /*6320*/  IMAD R3, R0, 0x8, R3 ;  /* 0x0000000800037824 */ /* 0x000fe200078e0203 */
[----:B------:R-:W-:-:S07]  /*6330*/  SHF.L.U32 R0, R2, 0x1f, RZ ;  /* 0x0000001f02007819 */ /* 0x000fce00000006ff */
.L_x_121:
[----:B--2---:R2:W3:Y:S02]  /*6340*/  SYNCS.PHASECHK.TRANS64.TRYWAIT P0, [R3+URZ], R0 ;  /* 0x00000000030075a7 */ /* 0x0044e4000800017f */
[----:B---3--:R-:W-:Y:S05]  /*6350*/  @!P0 NANOSLEEP.SYNCS 0x989680 ;  /* 0x009896800000895d */ /* 0x008fea0003900000 */
[----:B------:R-:W3:Y:S02]  /*6360*/  @!P0 SYNCS.PHASECHK.TRANS64 P0, [R3+URZ], R0 ;  /* 0x00000000030085a7 */ /* 0x000ee4000800007f */
[----:B---3--:R-:W-:Y:S05]  /*6370*/  @!P0 BRA `(.L_x_121) ;  /* 0xfffffffc00f08947 */ /* 0x008fea000383ffff */
.L_x_113:
[----:B------:R-:W-:Y:S05]  /*6380*/  BSYNC B0 ;  /* 0x0000000000007941 */ /* 0x000fea0003800000 */
.L_x_112:
[----:B------:R-:W-:Y:S05]  /*6390*/  EXIT ;  /* 0x000000000000794d */ /* 0x000fea0003800000 */
.L_x_17:
[----:B-1----:R1:W2:Y:S02]  /*63a0*/  SYNCS.PHASECHK.TRANS64.TRYWAIT P1, [R3+URZ], R0 ;  /* 0x00000000030075a7 */ /* 0x0022a4000802017f */
[----:B--2---:R-:W-:Y:S05]  /*63b0*/  @!P1 NANOSLEEP.SYNCS 0x989680 ;  /* 0x009896800000995d */ /* 0x004fea0003900000 */
[----:B------:R-:W2:Y:S02]  /*63c0*/  @!P1 SYNCS.PHASECHK.TRANS64 P1, [R3+URZ], R0 ;  /* 0x00000000030095a7 */ /* 0x000ea4000802007f */
[----:B--2---:R-:W-:Y:S05]  /*63d0*/  @!P1 BRA `(.L_x_17) ;  /* 0xfffffffc00f09947 */ /* 0x004fea000383ffff */
[----:B------:R-:W-:Y:S05]  /*63e0*/  BRA `(.L_x_16) ;  /* 0xffffffb000487947 */ /* 0x000fea000383ffff */
.L_x_22:
[----:B-1----:R-:W-:-:S04]  /*63f0*/  IMAD.U32 R4, RZ, RZ, UR8 ;  /* 0x00000008ff047e24 */ /* 0x002fc8000f8e00ff */
[----:B------:R1:W2:Y:S03]  /*6400*/  SYNCS.PHASECHK.TRANS64.TRYWAIT P1, [R4+URZ], R3 ;  /* 0x00000003040075a7 */ /* 0x0002a6000802017f */
[----:B--2---:R-:W-:Y:S05]  /*6410*/  @!P1 NANOSLEEP.SYNCS 0x989680 ;  /* 0x009896800000995d */ /* 0x004fea0003900000 */
[----:B------:R-:W2:Y:S02]  /*6420*/  @!P1 SYNCS.PHASECHK.TRANS64 P1, [R4+URZ], R3 ;  /* 0x00000003040095a7 */ /* 0x000ea4000802007f */
[----:B--2---:R-:W-:Y:S05]  /*6430*/  @!P1 BRA `(.L_x_22) ;  /* 0xfffffffc00ec9947 */ /* 0x004fea000383ffff */
[----:B------:R-:W-:Y:S05]  /*6440*/  BRA `(.L_x_21) ;  /* 0xffffffb400847947 */ /* 0x000fea000383ffff */
.L_x_99:
[----:B------:R-:W-:Y:S01]  /*6450*/  BSSY B1, `(.L_x_122) ;  /* 0x0000006000017945 */ /* 0x000fe20003800000 */
[----:B------:R-:W-:-:S07]  /*6460*/  IMAD.MOV.U32 R15, RZ, RZ, -0x1 ;  /* 0xffffffffff0f7424 */ /* 0x000fce00078e00ff */
[----:B------:R-:W-:Y:S05]  /*6470*/  WARPSYNC.COLLECTIVE R15, `(.L_x_123) ;  /* 0x000000000f0c7348 */ /* 0x000fea0003c00000 */
[----:B------:R-:W-:Y:S02]  /*6480*/  ELECT P6, UR62, PT ;  /* 0x00000000003e782f */ /* 0x000fe400038c0000 */
[----:B------:R-:W-:Y:S01]  /*6490*/  MOV R14, UR62 ;  /* 0x0000003e000e7c02 */ /* 0x000fe20008000f00 */
[----:B------:R-:W-:Y:S10]  /*64a0*/  ENDCOLLECTIVE ;  /* 0x000000000000791b */ /* 0x000ff40003800000 */
.L_x_123:
[----:B------:R-:W-:Y:S05]  /*64b0*/  BSYNC B1 ;  /* 0x0000000000017941 */ /* 0x000fea0003800000 */
.L_x_122:
[----:B------:R-:W-:Y:S05]  /*64c0*/  BRA `(.L_x_124) ;  /* 0xffffffec00a47947 */ /* 0x000fea000383ffff */
.L_x_102:
[----:B0-----:R0:W1:Y:S02]  /*64d0*/  SYNCS.PHASECHK.TRANS64.TRYWAIT P1, [R14+URZ+0x38], R7 ;  /* 0x000038070e0075a7 */ /* 0x001064000802017f */
[----:B-1----:R-:W-:Y:S05]  /*64e0*/  @!P1 NANOSLEEP.SYNCS 0x989680 ;  /* 0x009896800000995d */ /* 0x002fea0003900000 */
[----:B------:R-:W1:Y:S02]  /*64f0*/  @!P1 SYNCS.PHASECHK.TRANS64 P1, [R14+URZ+0x38], R7 ;  /* 0x000038070e0095a7 */ /* 0x000e64000802007f */
[----:B-1----:R-:W-:Y:S05]  /*6500*/  @!P1 BRA `(.L_x_102) ;  /* 0xfffffffc00f09947 */ /* 0x002fea000383ffff */
[----:B------:R-:W-:Y:S05]  /*6510*/  BRA `(.L_x_125) ;  /* 0xffffffec00d87947 */ /* 0x000fea000383ffff */
.L_x_111:
[----:B------:R-:W-:Y:S01]  /*6520*/  BSSY B0, `(.L_x_126) ;  /* 0x0000006000007945 */ /* 0x000fe20003800000 */
[----:B------:R-:W-:-:S07]  /*6530*/  IMAD.MOV.U32 R15, RZ, RZ, -0x1 ;  /* 0xffffffffff0f7424 */ /* 0x000fce00078e00ff */
[----:B------:R-:W-:Y:S05]  /*6540*/  WARPSYNC.COLLECTIVE R15, `(.L_x_127) ;  /* 0x000000000f0c7348 */ /* 0x000fea0003c00000 */
[----:B------:R-:W-:Y:S02]  /*6550*/  ELECT P6, UR62, PT ;  /* 0x00000000003e782f */ /* 0x000fe400038c0000 */
[----:B------:R-:W-:Y:S01]  /*6560*/  MOV R14, UR62 ;  /* 0x0000003e000e7c02 */ /* 0x000fe20008000f00 */
[----:B------:R-:W-:Y:S10]  /*6570*/  ENDCOLLECTIVE ;  /* 0x000000000000791b */ /* 0x000ff40003800000 */
.L_x_127:
[----:B------:R-:W-:Y:S05]  /*6580*/  BSYNC B0 ;  /* 0x0000000000007941 */ /* 0x000fea0003800000 */
.L_x_126:
[----:B------:R-:W-:Y:S05]  /*6590*/  BRA `(.L_x_128) ;  /* 0xfffffff800607947 */ /* 0x000fea000383ffff */
.L_x_115:
[----:B0-----:R0:W1:Y:S02]  /*65a0*/  SYNCS.PHASECHK.TRANS64.TRYWAIT P0, [R7+URZ], R2 ;  /* 0x00000002070075a7 */ /* 0x001064000800017f */
[----:B-1----:R-:W-:Y:S05]  /*65b0*/  @!P0 NANOSLEEP.SYNCS 0x989680 ;  /* 0x009896800000895d */ /* 0x002fea0003900000 */
[----:B------:R-:W1:Y:S02]  /*65c0*/  @!P0 SYNCS.PHASECHK.TRANS64 P0, [R7+URZ], R2 ;  /* 0x00000002070085a7 */ /* 0x000e64000800007f */
[----:B-1----:R-:W-:Y:S05]  /*65d0*/  @!P0 BRA `(.L_x_115) ;  /* 0xfffffffc00f08947 */ /* 0x002fea000383ffff */
[----:B------:R-:W-:Y:S05]  /*65e0*/  BRA `(.L_x_129) ;  /* 0xfffffff800a07947 */ /* 0x000fea000383ffff */
.L_x_116:
[----:B0-----:R0:W1:Y:S02]  /*65f0*/  SYNCS.PHASECHK.TRANS64.TRYWAIT P0, [R9+URZ], R4 ;  /* 0x00000004090075a7 */ /* 0x001064000800017f */
[----:B-1----:R-:W-:Y:S05]  /*6600*/  @!P0 NANOSLEEP.SYNCS 0x989680 ;  /* 0x009896800000895d */ /* 0x002fea0003900000 */
[----:B------:R-:W1:Y:S02]  /*6610*/  @!P0 SYNCS.PHASECHK.TRANS64 P0, [R9+URZ], R4 ;  /* 0x00000004090085a7 */ /* 0x000e64000800007f */
[----:B-1----:R-:W-:Y:S05]  /*6620*/  @!P0 BRA `(.L_x_116) ;  /* 0xfffffffc00f08947 */ /* 0x002fea000383ffff */
[----:B------:R-:W-:Y:S05]  /*6630*/  BRA `(.L_x_130) ;  /* 0xfffffff800b07947 */ /* 0x000fea000383ffff */
.L_x_117:
[----:B0-----:R0:W1:Y:S02]  /*6640*/  SYNCS.PHASECHK.TRANS64.TRYWAIT P0, [R6+URZ], R5 ;  /* 0x00000005060075a7 */ /* 0x001064000800017f */
[----:B-1----:R-:W-:Y:S05]  /*6650*/  @!P0 NANOSLEEP.SYNCS 0x989680 ;  /* 0x009896800000895d */ /* 0x002fea0003900000 */
[----:B------:R-:W1:Y:S02]  /*6660*/  @!P0 SYNCS.PHASECHK.TRANS64 P0, [R6+URZ], R5 ;  /* 0x00000005060085a7 */ /* 0x000e64000800007f */
[----:B-1----:R-:W-:Y:S05]  /*6670*/  @!P0 BRA `(.L_x_117) ;  /* 0xfffffffc00f08947 */ /* 0x002fea000383ffff */
[----:B------:R-:W-:Y:S05]  /*6680*/  BRA `(.L_x_131) ;  /* 0xfffffff800c07947 */ /* 0x000fea000383ffff */
.L_x_118:
[----:B0-----:R0:W1:Y:S02]  /*6690*/  SYNCS.PHASECHK.TRANS64.TRYWAIT P0, [R9+URZ], R4 ;  /* 0x00000004090075a7 */ /* 0x001064000800017f */
[----:B-1----:R-:W-:Y:S05]  /*66a0*/  @!P0 NANOSLEEP.SYNCS 0x989680 ;  /* 0x009896800000895d */ /* 0x002fea0003900000 */
[----:B------:R-:W1:Y:S02]  /*66b0*/  @!P0 SYNCS.PHASECHK.TRANS64 P0, [R9+URZ], R4 ;  /* 0x00000004090085a7 */ /* 0x000e64000800007f */
[----:B-1----:R-:W-:Y:S05]  /*66c0*/  @!P0 BRA `(.L_x_118) ;  /* 0xfffffffc00f08947 */ /* 0x002fea000383ffff */
[----:B------:R-:W-:Y:S05]  /*66d0*/  BRA `(.L_x_132) ;  /* 0xfffffff800d07947 */ /* 0x000fea000383ffff */
.L_x_119:
[----:B0-----:R0:W1:Y:S02]  /*66e0*/  SYNCS.PHASECHK.TRANS64.TRYWAIT P0, [R6+URZ], R5 ;  /* 0x00000005060075a7 */ /* 0x001064000800017f */
[----:B-1----:R-:W-:Y:S05]  /*66f0*/  @!P0 NANOSLEEP.SYNCS 0x989680 ;  /* 0x009896800000895d */ /* 0x002fea0003900000 */
[----:B------:R-:W1:Y:S02]  /*6700*/  @!P0 SYNCS.PHASECHK.TRANS64 P0, [R6+URZ], R5 ;  /* 0x00000005060085a7 */ /* 0x000e64000800007f */
[----:B-1----:R-:W-:Y:S05]  /*6710*/  @!P0 BRA `(.L_x_119) ;  /* 0xfffffffc00f08947 */ /* 0x002fea000383ffff */
[----:B------:R-:W-:Y:S05]  /*6720*/  BRA `(.L_x_133) ;  /* 0xfffffff800e07947 */ /* 0x000fea000383ffff */
.L_x_120:
[----:B-1----:R1:W2:Y:S02]  /*6730*/  SYNCS.PHASECHK.TRANS64.TRYWAIT P0, [R9+URZ], R4 ;  /* 0x00000004090075a7 */ /* 0x0022a4000800017f */
[----:B--2---:R-:W-:Y:S05]  /*6740*/  @!P0 NANOSLEEP.SYNCS 0x989680 ;  /* 0x009896800000895d */ /* 0x004fea0003900000 */
[----:B------:R-:W2:Y:S02]  /*6750*/  @!P0 SYNCS.PHASECHK.TRANS64 P0, [R9+URZ], R4 ;  /* 0x00000004090085a7 */ /* 0x000ea4000800007f */
[----:B--2---:R-:W-:Y:S05]  /*6760*/  @!P0 BRA `(.L_x_120) ;  /* 0xfffffffc00f08947 */ /* 0x004fea000383ffff */
[----:B------:R-:W-:Y:S05]  /*6770*/  BRA `(.L_x_134) ;  /* 0xfffffff800e87947 */ /* 0x000fea000383ffff */
.L_x_135:
[----:B------:R-:W-:-:S00]  /*6780*/  BRA `(.L_x_135) ;  /* 0xfffffffc00fc7947 */ /* 0x000fc0000383ffff */
[----:B------:R-:W-:-:S00]  /*6790*/  NOP ;  /* 0x0000000000007918 */ /* 0x000fc00000000000 */
        /* <DEDUP_REMOVED lines=14> */
.L_x_136:


//--------------------- .nv.global.init           --------------------------
	.section	.nv.global.init,"aw",@progbits
.nv.global.init:
	.type		$str$22,@object
	.size		$str$22,($str$23 - $str$22)
$str$22:
        /*0000*/ 	.byte	0x6b, 0x5f, 0x74, 0x69, 0x6c, 0x65, 0x5f, 0x63, 0x6f, 0x75, 0x6e, 0x74, 0x20, 0x3e, 0x3d, 0x20
        /*0010*/ 	.byte	0x31, 0x00
	.type		$str$23,@object
	.size		$str$23,(__unnamed_1 - $str$23)
$str$23:
        /*0012*/ 	.byte	0x2f, 0x74, 0x6d, 0x70, 0x2f, 0x63, 0x75, 0x74, 0x6c, 0x61, 0x73, 0x73, 0x5f, 0x73, 0x77, 0x65
        /*0022*/ 	.byte	0x65, 0x70, 0x5f, 0x73, 0x72, 0x63, 0x2f, 0x69, 0x6e, 0x63, 0x6c, 0x75, 0x64, 0x65, 0x2f, 0x63
        /*0032*/ 	.byte	0x75, 0x74, 0x6c, 0x61, 0x73, 0x73, 0x2f, 0x67, 0x65, 0x6d, 0x6d, 0x2f, 0x63, 0x6f, 0x6c, 0x6c
        /*0042*/ 	.byte	0x65, 0x63, 0x74, 0x69, 0x76, 0x65, 0x2f, 0x73, 0x6d, 0x39, 0x30, 0x5f, 0x6d, 0x6d, 0x61, 0x5f
        /*0052*/ 	.byte	0x74, 0x6d, 0x61, 0x5f, 0x67, 0x6d, 0x6d, 0x61, 0x5f, 0x73, 0x73, 0x5f, 0x77, 0x61, 0x72, 0x70
        /*0062*/ 	.byte	0x73, 0x70, 0x65, 0x63, 0x69, 0x61, 0x6c, 0x69, 0x7a, 0x65, 0x64, 0x2e, 0x68, 0x70, 0x70, 0x00
	.type		__unnamed_1,@object
	.size		__unnamed_1,(.L_0 - __unnamed_1)
__unnamed_1:
        /*0072*/ 	.byte	0x76, 0x6f, 0x69, 0x64, 0x20, 0x63, 0x75, 0x74, 0x6c, 0x61, 0x73, 0x73, 0x3a, 0x3a, 0x67, 0x65
        /* <DEDUP_REMOVED lines=179> */
        /*0bb2*/ 	.byte	0x64, 0x65, 0x6e, 0x74, 0x69, 0x74, 0x79, 0x5d, 0x00
.L_0:


//--------------------- .nv.shared._ZN7cutlass13device_kernelINS_4gemm6kernel13GemmUniversalIN4cute5tupleIJiiiiEEENS1_10collective13CollectiveMmaINS1_34MainloopSm90TmaGmmaWarpSpecializedILi7ENS5_IJNS4_1CILi1EEESB_SB_EEENS1_35KernelTmaWarpSpecializedCooperativeEEENS5_IJNSA_ILi128EEENSA_ILi64EEESF_EEENS_6half_tENS5_IJlSB_lEEESI_SJ_NS4_8TiledMMAINS4_8MMA_AtomIJNS4_4SM904GMMA25MMA_64x64x16_F32F16F16_SSILNSN_5MajorE0ELSP_0ELNSN_7ScaleInE1ELSQ_1EEEEEENS4_6LayoutINS5_IJNSA_ILi2EEESB_SB_EEENS5_IJSB_NSA_ILi0EEESW_EEEEENS5_IJNS4_10UnderscoreESZ_SZ_EEEEENS4_13SM90_TMA_LOADENS4_14ComposedLayoutINS4_7SwizzleILi3ELi4ELi3EEENS4_18smem_ptr_flag_bitsILi16EEENST_INS5_IJNSA_ILi8EEESG_EEENS5_IJSG_SB_EEEEEEEvNS4_8identityES12_S1C_vS1D_EENS_8epilogue10collective6detail29Sm90TmaWarpSpecializedAdapterINS1G_15DefaultEpilogueISI_SJ_SJ_NS1F_6thread17LinearCombinationISI_Li1EffLNS1K_9ScaleType4KindE0ELNS_15FloatRoundStyleE2ESI_EENS1_15EpilogueDefaultEEEEEvvEEEEvNT_6ParamsE --------------------------
	.section	.nv.shared._ZN7cutlass13device_kernelINS_4gemm6kernel13GemmUniversalIN4cute5tupleIJiiiiEEENS1_10collective13CollectiveMmaINS1_34MainloopSm90TmaGmmaWarpSpecializedILi7ENS5_IJNS4_1CILi1EEESB_SB_EEENS1_35KernelTmaWarpSpecializedCooperativeEEENS5_IJNSA_ILi128EEENSA_ILi64EEESF_EEENS_6half_tENS5_IJlSB_lEEESI_SJ_NS4_8TiledMMAINS4_8MMA_AtomIJNS4_4SM904GMMA25MMA_64x64x16_F32F16F16_SSILNSN_5MajorE0ELSP_0ELNSN_7ScaleInE1ELSQ_1EEEEEENS4_6LayoutINS5_IJNSA_ILi2EEESB_SB_EEENS5_IJSB_NSA_ILi0EEESW_EEEEENS5_IJNS4_10UnderscoreESZ_SZ_EEEEENS4_13SM90_TMA_LOADENS4_14ComposedLayoutINS4_7SwizzleILi3ELi4ELi3EEENS4_18smem_ptr_flag_bitsILi16EEENST_INS5_IJNSA_ILi8EEESG_EEENS5_IJSG_SB_EEEEEEEvNS4_8identityES12_S1C_vS1D_EENS_8epilogue10collective6detail29Sm90TmaWarpSpecializedAdapterINS1G_15DefaultEpilogueISI_SJ_SJ_NS1F_6thread17LinearCombinationISI_Li1EffLNS1K_9ScaleType4KindE0ELNS_15FloatRoundStyleE2ESI_EENS1_15EpilogueDefaultEEEEEvvEEEEvNT_6ParamsE,"aw",@nobits
	.sectionflags	@""
	.align	16
	.zero		1024


//--------------------- .nv.shared.reserved.0     --------------------------
	.section	.nv.shared.reserved.0,"aw",@nobits
	.weak		__nv_reservedSMEM_offset_0_alias
	.size		__nv_reservedSMEM_offset_0_alias, 0, 0
	.other		__nv_reservedSMEM_offset_0_alias,@"STO_CUDA_RESERVED_SHARED STV_DEFAULT"
__nv_reservedSMEM_offset_0_alias:
	.zero		0


//--------------------- .nv.global                --------------------------
	.section	.nv.global,"aw",@nobits
.nv.global:
	.type		_ZN40_INTERNAL_fe408a3b_4_k_cu_752b0706_169574cute1_E,@object
	.size		_ZN40_INTERNAL_fe408a3b_4_k_cu_752b0706_169574cute1_E,(_ZN40_INTERNAL_fe408a3b_4_k_cu_752b0706_169574cuda3std3__45__cpo6cbeginE - _ZN40_INTERNAL_fe408a3b_4_k_cu_752b0706_169574cute1_E)
_ZN40_INTERNAL_fe408a3b_4_k_cu_752b0706_169574cute1_E:
	.zero		1
	.type		_ZN40_INTERNAL_fe408a3b_4_k_cu_752b0706_169574cuda3std3__45__cpo6cbeginE,@object
	.size		_ZN40_INTERNAL_fe408a3b_4_k_cu_752b0706_169574cuda3std3__45__cpo6cbeginE,(_ZN40_INTERNAL_fe408a3b_4_k_cu_752b0706_169574cuda3std3__48in_placeE - _ZN40_INTERNAL_fe408a3b_4_k_cu_752b0706_169574cuda3std3__45__cpo6cbeginE)
_ZN40_INTERNAL_fe408a3b_4_k_cu_752b0706_169574cuda3std3__45__cpo6cbeginE:
	.zero		1
	.type		_ZN40_INTERNAL_fe408a3b_4_k_cu_752b0706_169574cuda3std3__48in_placeE,@object
	.size		_ZN40_INTERNAL_fe408a3b_4_k_cu_752b0706_169574cuda3std3__48in_placeE,(_ZN40_INTERNAL_fe408a3b_4_k_cu_752b0706_169574cuda3std6ranges3__45__cpo9iter_moveE - _ZN40_INTERNAL_fe408a3b_4_k_cu_752b0706_169574cuda3std3__48in_placeE)
_ZN40_INTERNAL_fe408a3b_4_k_cu_752b0706_169574cuda3std3__48in_placeE:
	.zero		1
	.type		_ZN40_INTERNAL_fe408a3b_4_k_cu_752b0706_169574cuda3std6ranges3__45__cpo9iter_moveE,@object
	.size		_ZN40_INTERNAL_fe408a3b_4_k_cu_752b0706_169574cuda3std6ranges3__45__cpo9iter_moveE,(_ZN40_INTERNAL_fe408a3b_4_k_cu_752b0706_169574cuda3std3__45__cpo5beginE - _ZN40_INTERNAL_fe408a3b_4_k_cu_752b0706_169574cuda3std6ranges3__45__cpo9iter_moveE)
_ZN40_INTERNAL_fe408a3b_4_k_cu_752b0706_169574cuda3std6ranges3__45__cpo9iter_moveE:
	.zero		1
	.type		_ZN40_INTERNAL_fe408a3b_4_k_cu_752b0706_169574cuda3std3__45__cpo5beginE,@object
	.size		_ZN40_INTERNAL_fe408a3b_4_k_cu_752b0706_169574cuda3std3__45__cpo5beginE,(_ZN40_INTERNAL_fe408a3b_4_k_cu_752b0706_169574cuda3std3__442_GLOBAL__N__fe408a3b_4_k_cu_752b0706_169576ignoreE - _ZN40_INTERNAL_fe408a3b_4_k_cu_752b0706_169574cuda3std3__45__cpo5beginE)
_ZN40_INTERNAL_fe408a3b_4_k_cu_752b0706_169574cuda3std3__45__cpo5beginE:
	.zero		1
	.type		_ZN40_INTERNAL_fe408a3b_4_k_cu_752b0706_169574cuda3std3__442_GLOBAL__N__fe408a3b_4_k_cu_752b0706_169576ignoreE,@object
	.size		_ZN40_INTERNAL_fe408a3b_4_k_cu_752b0706_169574cuda3std3__442_GLOBAL__N__fe408a3b_4_k_cu_752b0706_169576ignoreE,(_ZN40_INTERNAL_fe408a3b_4_k_cu_752b0706_169574cute7productE - _ZN40_INTERNAL_fe408a3b_4_k_cu_752b0706_169574cuda3std3__442_GLOBAL__N__fe408a3b_4_k_cu_752b0706_169576ignoreE)
_ZN40_INTERNAL_fe408a3b_4_k_cu_752b0706_169574cuda3std3__442_GLOBAL__N__fe408a3b_4_k_cu_752b0706_169576ignoreE:
	.zero		1
	.type		_ZN40_INTERNAL_fe408a3b_4_k_cu_752b0706_169574cute7productE,@object
	.size		_ZN40_INTERNAL_fe408a3b_4_k_cu_752b0706_169574cute7productE,(_ZN40_INTERNAL_fe408a3b_4_k_cu_752b0706_169574cuda3std3__45__cpo3endE - _ZN40_INTERNAL_fe408a3b_4_k_cu_752b0706_169574cute7productE)
_ZN40_INTERNAL_fe408a3b_4_k_cu_752b0706_169574cute7productE:
	.zero		1
	.type		_ZN40_INTERNAL_fe408a3b_4_k_cu_752b0706_169574cuda3std3__45__cpo3endE,@object
	.size		_ZN40_INTERNAL_fe408a3b_4_k_cu_752b0706_169574cuda3std3__45__cpo3endE,(_ZN40_INTERNAL_fe408a3b_4_k_cu_752b0706_169574cuda3std3__419piecewise_constructE - _ZN40_INTERNAL_fe408a3b_4_k_cu_752b0706_169574cuda3std3__45__cpo3endE)
_ZN40_INTERNAL_fe408a3b_4_k_cu_752b0706_169574cuda3std3__45__cpo3endE:
	.zero		1
	.type		_ZN40_INTERNAL_fe408a3b_4_k_cu_752b0706_169574cuda3std3__419piecewise_constructE,@object
	.size		_ZN40_INTERNAL_fe408a3b_4_k_cu_752b0706_169574cuda3std3__419piecewise_constructE,(_ZN40_INTERNAL_fe408a3b_4_k_cu_752b0706_169574cuda3std3__45__cpo4cendE - _ZN40_INTERNAL_fe408a3b_4_k_cu_752b0706_169574cuda3std3__419piecewise_constructE)
_ZN40_INTERNAL_fe408a3b_4_k_cu_752b0706_169574cuda3std3__419piecewise_constructE:
	.zero		1
	.type		_ZN40_INTERNAL_fe408a3b_4_k_cu_752b0706_169574cuda3std3__45__cpo4cendE,@object
	.size		_ZN40_INTERNAL_fe408a3b_4_k_cu_752b0706_169574cuda3std3__45__cpo4cendE,(_ZN40_INTERNAL_fe408a3b_4_k_cu_752b0706_169574cuda3std6ranges3__45__cpo4swapE - _ZN40_INTERNAL_fe408a3b_4_k_cu_752b0706_169574cuda3std3__45__cpo4cendE)
_ZN40_INTERNAL_fe408a3b_4_k_cu_752b0706_169574cuda3std3__45__cpo4cendE:
	.zero		1
	.type		_ZN40_INTERNAL_fe408a3b_4_k_cu_752b0706_169574cuda3std6ranges3__45__cpo4swapE,@object
	.size		_ZN40_INTERNAL_fe408a3b_4_k_cu_752b0706_169574cuda3std6ranges3__45__cpo4swapE,(.L_8 - _ZN40_INTERNAL_fe408a3b_4_k_cu_752b0706_169574cuda3std6ranges3__45__cpo4swapE)
_ZN40_INTERNAL_fe408a3b_4_k_cu_752b0706_169574cuda3std6ranges3__45__cpo4swapE:
	.zero		1
.L_8:


//--------------------- .nv.constant0._ZN7cutlass13device_kernelINS_4gemm6kernel13GemmUniversalIN4cute5tupleIJiiiiEEENS1_10collective13CollectiveMmaINS1_34MainloopSm90TmaGmmaWarpSpecializedILi7ENS5_IJNS4_1CILi1EEESB_SB_EEENS1_35KernelTmaWarpSpecializedCooperativeEEENS5_IJNSA_ILi128EEENSA_ILi64EEESF_EEENS_6half_tENS5_IJlSB_lEEESI_SJ_NS4_8TiledMMAINS4_8MMA_AtomIJNS4_4SM904GMMA25MMA_64x64x16_F32F16F16_SSILNSN_5MajorE0ELSP_0ELNSN_7ScaleInE1ELSQ_1EEEEEENS4_6LayoutINS5_IJNSA_ILi2EEESB_SB_EEENS5_IJSB_NSA_ILi0EEESW_EEEEENS5_IJNS4_10UnderscoreESZ_SZ_EEEEENS4_13SM90_TMA_LOADENS4_14ComposedLayoutINS4_7SwizzleILi3ELi4ELi3EEENS4_18smem_ptr_flag_bitsILi16EEENST_INS5_IJNSA_ILi8EEESG_EEENS5_IJSG_SB_EEEEEEEvNS4_8identityES12_S1C_vS1D_EENS_8epilogue10collective6detail29Sm90TmaWarpSpecializedAdapterINS1G_15DefaultEpilogueISI_SJ_SJ_NS1F_6thread17LinearCombinationISI_Li1EffLNS1K_9ScaleType4KindE0ELNS_15FloatRoundStyleE2ESI_EENS1_15EpilogueDefaultEEEEEvvEEEEvNT_6ParamsE --------------------------
	.section	.nv.constant0._ZN7cutlass13device_kernelINS_4gemm6kernel13GemmUniversalIN4cute5tupleIJiiiiEEENS1_10collective13CollectiveMmaINS1_34MainloopSm90TmaGmmaWarpSpecializedILi7ENS5_IJNS4_1CILi1EEESB_SB_EEENS1_35KernelTmaWarpSpecializedCooperativeEEENS5_IJNSA_ILi128EEENSA_ILi64EEESF_EEENS_6half_tENS5_IJlSB_lEEESI_SJ_NS4_8TiledMMAINS4_8MMA_AtomIJNS4_4SM904GMMA25MMA_64x64x16_F32F16F16_SSILNSN_5MajorE0ELSP_0ELNSN_7ScaleInE1ELSQ_1EEEEEENS4_6LayoutINS5_IJNSA_ILi2EEESB_SB_EEENS5_IJSB_NSA_ILi0EEESW_EEEEENS5_IJNS4_10UnderscoreESZ_SZ_EEEEENS4_13SM90_TMA_LOADENS4_14ComposedLayoutINS4_7SwizzleILi3ELi4ELi3EEENS4_18smem_ptr_flag_bitsILi16EEENST_INS5_IJNSA_ILi8EEESG_EEENS5_IJSG_SB_EEEEEEEvNS4_8identityES12_S1C_vS1D_EENS_8epilogue10collective6detail29Sm90TmaWarpSpecializedAdapterINS1G_15DefaultEpilogueISI_SJ_SJ_NS1F_6thread17LinearCombinationISI_Li1EffLNS1K_9ScaleType4KindE0ELNS_15FloatRoundStyleE2ESI_EENS1_15EpilogueDefaultEEEEEvvEEEEvNT_6ParamsE,"a",@progbits
	.sectionflags	@""
	.align	4
.nv.constant0._ZN7cutlass13device_kernelINS_4gemm6kernel13GemmUniversalIN4cute5tupleIJiiiiEEENS1_10collective13CollectiveMmaINS1_34MainloopSm90TmaGmmaWarpSpecializedILi7ENS5_IJNS4_1CILi1EEESB_SB_EEENS1_35KernelTmaWarpSpecializedCooperativeEEENS5_IJNSA_ILi128EEENSA_ILi64EEESF_EEENS_6half_tENS5_IJlSB_lEEESI_SJ_NS4_8TiledMMAINS4_8MMA_AtomIJNS4_4SM904GMMA25MMA_64x64x16_F32F16F16_SSILNSN_5MajorE0ELSP_0ELNSN_7ScaleInE1ELSQ_1EEEEEENS4_6LayoutINS5_IJNSA_ILi2EEESB_SB_EEENS5_IJSB_NSA_ILi0EEESW_EEEEENS5_IJNS4_10UnderscoreESZ_SZ_EEEEENS4_13SM90_TMA_LOADENS4_14ComposedLayoutINS4_7SwizzleILi3ELi4ELi3EEENS4_18smem_ptr_flag_bitsILi16EEENST_INS5_IJNSA_ILi8EEESG_EEENS5_IJSG_SB_EEEEEEEvNS4_8identityES12_S1C_vS1D_EENS_8epilogue10collective6detail29Sm90TmaWarpSpecializedAdapterINS1G_15DefaultEpilogueISI_SJ_SJ_NS1F_6thread17LinearCombinationISI_Li1EffLNS1K_9ScaleType4KindE0ELNS_15FloatRoundStyleE2ESI_EENS1_15EpilogueDefaultEEEEEvvEEEEvNT_6ParamsE:
	.zero		1664


//--------------------- SYMBOLS --------------------------

	.type		.nv.reservedSmem.offset0,@object
	.size		.nv.reservedSmem.offset0,0x4
	.type		__assertfail,@function
